//
// Generated by NVIDIA NVVM Compiler
//
// Compiler Build ID: CL-36424714
// Cuda compilation tools, release 13.0, V13.0.88
// Based on NVVM 20.0.0
//

.version 9.0
.target sm_100
.address_size 64

	// .globl	_Z22kComputeMatMultiply_v1PKfS0_Pfiii
// _ZZ22kComputeMatMultiply_v4PKfS0_PfiiiE4sh_a has been demoted
.extern .shared .align 16 .b8 result[];
.extern .shared .align 16 .b8 sh_a[];

.visible .entry _Z22kComputeMatMultiply_v1PKfS0_Pfiii(
	.param .u64 .ptr .align 1 _Z22kComputeMatMultiply_v1PKfS0_Pfiii_param_0,
	.param .u64 .ptr .align 1 _Z22kComputeMatMultiply_v1PKfS0_Pfiii_param_1,
	.param .u64 .ptr .align 1 _Z22kComputeMatMultiply_v1PKfS0_Pfiii_param_2,
	.param .u32 _Z22kComputeMatMultiply_v1PKfS0_Pfiii_param_3,
	.param .u32 _Z22kComputeMatMultiply_v1PKfS0_Pfiii_param_4,
	.param .u32 _Z22kComputeMatMultiply_v1PKfS0_Pfiii_param_5
)
{
	.reg .pred 	%p<10>;
	.reg .b32 	%r<66>;
	.reg .b32 	%f<68>;
	.reg .b64 	%rd<69>;

	ld.param.u64 	%rd4, [_Z22kComputeMatMultiply_v1PKfS0_Pfiii_param_0];
	ld.param.u64 	%rd5, [_Z22kComputeMatMultiply_v1PKfS0_Pfiii_param_1];
	ld.param.u64 	%rd3, [_Z22kComputeMatMultiply_v1PKfS0_Pfiii_param_2];
	ld.param.u32 	%r21, [_Z22kComputeMatMultiply_v1PKfS0_Pfiii_param_3];
	ld.param.u32 	%r19, [_Z22kComputeMatMultiply_v1PKfS0_Pfiii_param_4];
	ld.param.u32 	%r20, [_Z22kComputeMatMultiply_v1PKfS0_Pfiii_param_5];
	cvta.to.global.u64 	%rd1, %rd5;
	cvta.to.global.u64 	%rd2, %rd4;
	mov.u32 	%r22, %ctaid.x;
	div.u32 	%r23, %r22, %r21;
	mul.lo.s32 	%r24, %r23, %r21;
	sub.s32 	%r1, %r22, %r24;
	mov.u32 	%r25, %ntid.x;
	mul.lo.s32 	%r2, %r23, %r25;
	mov.u32 	%r3, %tid.x;
	setp.lt.s32 	%p1, %r19, 1;
	mov.f32 	%f67, 0f00000000;
	@%p1 bra 	$L__BB0_12;
	mul.lo.s32 	%r4, %r1, %r19;
	add.s32 	%r5, %r2, %r3;
	and.b32  	%r6, %r19, 7;
	setp.lt.u32 	%p2, %r19, 8;
	mov.f32 	%f67, 0f00000000;
	mov.b32 	%r64, 0;
	@%p2 bra 	$L__BB0_4;
	and.b32  	%r64, %r19, 2147483640;
	neg.s32 	%r61, %r64;
	mov.f32 	%f67, 0f00000000;
	mov.b32 	%r62, 0;
$L__BB0_3:
	.pragma "nounroll";
	add.s32 	%r28, %r62, %r4;
	mul.wide.u32 	%rd6, %r28, 4;
	add.s64 	%rd7, %rd2, %rd6;
	ld.global.f32 	%f17, [%rd7];
	mad.lo.s32 	%r29, %r62, %r20, %r5;
	mul.wide.u32 	%rd8, %r29, 4;
	add.s64 	%rd9, %rd1, %rd8;
	ld.global.f32 	%f18, [%rd9];
	fma.rn.f32 	%f19, %f17, %f18, %f67;
	add.s32 	%r30, %r28, 1;
	mul.wide.u32 	%rd10, %r30, 4;
	add.s64 	%rd11, %rd2, %rd10;
	ld.global.f32 	%f20, [%rd11];
	add.s32 	%r31, %r29, %r20;
	mul.wide.u32 	%rd12, %r31, 4;
	add.s64 	%rd13, %rd1, %rd12;
	ld.global.f32 	%f21, [%rd13];
	fma.rn.f32 	%f22, %f20, %f21, %f19;
	add.s32 	%r32, %r28, 2;
	mul.wide.u32 	%rd14, %r32, 4;
	add.s64 	%rd15, %rd2, %rd14;
	ld.global.f32 	%f23, [%rd15];
	add.s32 	%r33, %r31, %r20;
	mul.wide.u32 	%rd16, %r33, 4;
	add.s64 	%rd17, %rd1, %rd16;
	ld.global.f32 	%f24, [%rd17];
	fma.rn.f32 	%f25, %f23, %f24, %f22;
	add.s32 	%r34, %r28, 3;
	mul.wide.u32 	%rd18, %r34, 4;
	add.s64 	%rd19, %rd2, %rd18;
	ld.global.f32 	%f26, [%rd19];
	add.s32 	%r35, %r33, %r20;
	mul.wide.u32 	%rd20, %r35, 4;
	add.s64 	%rd21, %rd1, %rd20;
	ld.global.f32 	%f27, [%rd21];
	fma.rn.f32 	%f28, %f26, %f27, %f25;
	add.s32 	%r36, %r28, 4;
	mul.wide.u32 	%rd22, %r36, 4;
	add.s64 	%rd23, %rd2, %rd22;
	ld.global.f32 	%f29, [%rd23];
	add.s32 	%r37, %r35, %r20;
	mul.wide.u32 	%rd24, %r37, 4;
	add.s64 	%rd25, %rd1, %rd24;
	ld.global.f32 	%f30, [%rd25];
	fma.rn.f32 	%f31, %f29, %f30, %f28;
	add.s32 	%r38, %r28, 5;
	mul.wide.u32 	%rd26, %r38, 4;
	add.s64 	%rd27, %rd2, %rd26;
	ld.global.f32 	%f32, [%rd27];
	add.s32 	%r39, %r37, %r20;
	mul.wide.u32 	%rd28, %r39, 4;
	add.s64 	%rd29, %rd1, %rd28;
	ld.global.f32 	%f33, [%rd29];
	fma.rn.f32 	%f34, %f32, %f33, %f31;
	add.s32 	%r40, %r28, 6;
	mul.wide.u32 	%rd30, %r40, 4;
	add.s64 	%rd31, %rd2, %rd30;
	ld.global.f32 	%f35, [%rd31];
	add.s32 	%r41, %r39, %r20;
	mul.wide.u32 	%rd32, %r41, 4;
	add.s64 	%rd33, %rd1, %rd32;
	ld.global.f32 	%f36, [%rd33];
	fma.rn.f32 	%f37, %f35, %f36, %f34;
	add.s32 	%r42, %r28, 7;
	mul.wide.u32 	%rd34, %r42, 4;
	add.s64 	%rd35, %rd2, %rd34;
	ld.global.f32 	%f38, [%rd35];
	add.s32 	%r43, %r41, %r20;
	mul.wide.u32 	%rd36, %r43, 4;
	add.s64 	%rd37, %rd1, %rd36;
	ld.global.f32 	%f39, [%rd37];
	fma.rn.f32 	%f67, %f38, %f39, %f37;
	add.s32 	%r62, %r62, 8;
	add.s32 	%r61, %r61, 8;
	setp.ne.s32 	%p3, %r61, 0;
	@%p3 bra 	$L__BB0_3;
$L__BB0_4:
	setp.eq.s32 	%p4, %r6, 0;
	@%p4 bra 	$L__BB0_12;
	and.b32  	%r14, %r19, 3;
	setp.lt.u32 	%p5, %r6, 4;
	@%p5 bra 	$L__BB0_7;
	add.s32 	%r44, %r64, %r4;
	mul.wide.u32 	%rd38, %r44, 4;
	add.s64 	%rd39, %rd2, %rd38;
	ld.global.f32 	%f41, [%rd39];
	mad.lo.s32 	%r45, %r64, %r20, %r5;
	mul.wide.u32 	%rd40, %r45, 4;
	add.s64 	%rd41, %rd1, %rd40;
	ld.global.f32 	%f42, [%rd41];
	fma.rn.f32 	%f43, %f41, %f42, %f67;
	add.s32 	%r46, %r44, 1;
	mul.wide.u32 	%rd42, %r46, 4;
	add.s64 	%rd43, %rd2, %rd42;
	ld.global.f32 	%f44, [%rd43];
	add.s32 	%r47, %r45, %r20;
	mul.wide.u32 	%rd44, %r47, 4;
	add.s64 	%rd45, %rd1, %rd44;
	ld.global.f32 	%f45, [%rd45];
	fma.rn.f32 	%f46, %f44, %f45, %f43;
	add.s32 	%r48, %r44, 2;
	mul.wide.u32 	%rd46, %r48, 4;
	add.s64 	%rd47, %rd2, %rd46;
	ld.global.f32 	%f47, [%rd47];
	add.s32 	%r49, %r47, %r20;
	mul.wide.u32 	%rd48, %r49, 4;
	add.s64 	%rd49, %rd1, %rd48;
	ld.global.f32 	%f48, [%rd49];
	fma.rn.f32 	%f49, %f47, %f48, %f46;
	add.s32 	%r50, %r44, 3;
	mul.wide.u32 	%rd50, %r50, 4;
	add.s64 	%rd51, %rd2, %rd50;
	ld.global.f32 	%f50, [%rd51];
	add.s32 	%r51, %r49, %r20;
	mul.wide.u32 	%rd52, %r51, 4;
	add.s64 	%rd53, %rd1, %rd52;
	ld.global.f32 	%f51, [%rd53];
	fma.rn.f32 	%f67, %f50, %f51, %f49;
	add.s32 	%r64, %r64, 4;
$L__BB0_7:
	setp.eq.s32 	%p6, %r14, 0;
	@%p6 bra 	$L__BB0_12;
	setp.eq.s32 	%p7, %r14, 1;
	@%p7 bra 	$L__BB0_10;
	add.s32 	%r52, %r64, %r4;
	mul.wide.u32 	%rd54, %r52, 4;
	add.s64 	%rd55, %rd2, %rd54;
	ld.global.f32 	%f53, [%rd55];
	mad.lo.s32 	%r53, %r64, %r20, %r5;
	mul.wide.u32 	%rd56, %r53, 4;
	add.s64 	%rd57, %rd1, %rd56;
	ld.global.f32 	%f54, [%rd57];
	fma.rn.f32 	%f55, %f53, %f54, %f67;
	add.s32 	%r54, %r52, 1;
	mul.wide.u32 	%rd58, %r54, 4;
	add.s64 	%rd59, %rd2, %rd58;
	ld.global.f32 	%f56, [%rd59];
	add.s32 	%r55, %r53, %r20;
	mul.wide.u32 	%rd60, %r55, 4;
	add.s64 	%rd61, %rd1, %rd60;
	ld.global.f32 	%f57, [%rd61];
	fma.rn.f32 	%f67, %f56, %f57, %f55;
	add.s32 	%r64, %r64, 2;
$L__BB0_10:
	and.b32  	%r56, %r19, 1;
	setp.eq.b32 	%p8, %r56, 1;
	not.pred 	%p9, %p8;
	@%p9 bra 	$L__BB0_12;
	add.s32 	%r57, %r64, %r4;
	mul.wide.u32 	%rd62, %r57, 4;
	add.s64 	%rd63, %rd2, %rd62;
	ld.global.f32 	%f58, [%rd63];
	mad.lo.s32 	%r58, %r64, %r20, %r5;
	mul.wide.u32 	%rd64, %r58, 4;
	add.s64 	%rd65, %rd1, %rd64;
	ld.global.f32 	%f59, [%rd65];
	fma.rn.f32 	%f67, %f58, %f59, %f67;
$L__BB0_12:
	cvta.to.global.u64 	%rd66, %rd3;
	mad.lo.s32 	%r59, %r1, %r20, %r3;
	add.s32 	%r60, %r59, %r2;
	mul.wide.s32 	%rd67, %r60, 4;
	add.s64 	%rd68, %rd66, %rd67;
	st.global.f32 	[%rd68], %f67;
	ret;

}
	// .globl	_Z22kComputeMatMultiply_v2PKfS0_Pfii
.visible .entry _Z22kComputeMatMultiply_v2PKfS0_Pfii(
	.param .u64 .ptr .align 1 _Z22kComputeMatMultiply_v2PKfS0_Pfii_param_0,
	.param .u64 .ptr .align 1 _Z22kComputeMatMultiply_v2PKfS0_Pfii_param_1,
	.param .u64 .ptr .align 1 _Z22kComputeMatMultiply_v2PKfS0_Pfii_param_2,
	.param .u32 _Z22kComputeMatMultiply_v2PKfS0_Pfii_param_3,
	.param .u32 _Z22kComputeMatMultiply_v2PKfS0_Pfii_param_4
)
{
	.reg .pred 	%p<7>;
	.reg .b32 	%r<31>;
	.reg .b32 	%f<14>;
	.reg .b64 	%rd<13>;

	ld.param.u64 	%rd3, [_Z22kComputeMatMultiply_v2PKfS0_Pfii_param_0];
	ld.param.u64 	%rd4, [_Z22kComputeMatMultiply_v2PKfS0_Pfii_param_1];
	ld.param.u64 	%rd5, [_Z22kComputeMatMultiply_v2PKfS0_Pfii_param_2];
	ld.param.u32 	%r14, [_Z22kComputeMatMultiply_v2PKfS0_Pfii_param_3];
	ld.param.u32 	%r15, [_Z22kComputeMatMultiply_v2PKfS0_Pfii_param_4];
	mov.u32 	%r30, %ntid.x;
	mov.u32 	%r2, %tid.x;
	setp.ge.u32 	%p1, %r2, %r14;
	mov.f32 	%f13, 0f00000000;
	@%p1 bra 	$L__BB1_3;
	mov.u32 	%r17, %ctaid.x;
	mad.lo.s32 	%r3, %r14, %r17, %r2;
	mov.u32 	%r4, %ctaid.y;
	cvta.to.global.u64 	%rd1, %rd3;
	cvta.to.global.u64 	%rd2, %rd4;
	mov.f32 	%f13, 0f00000000;
	mov.b32 	%r28, 0;
	mov.u32 	%r27, %r2;
	mov.u32 	%r29, %r28;
$L__BB1_2:
	add.s32 	%r18, %r3, %r28;
	mul.wide.u32 	%rd6, %r18, 4;
	add.s64 	%rd7, %rd1, %rd6;
	ld.global.f32 	%f6, [%rd7];
	mad.lo.s32 	%r19, %r27, %r15, %r4;
	mul.wide.u32 	%rd8, %r19, 4;
	add.s64 	%rd9, %rd2, %rd8;
	ld.global.f32 	%f7, [%rd9];
	fma.rn.f32 	%f13, %f6, %f7, %f13;
	add.s32 	%r8, %r29, 1;
	mad.lo.s32 	%r28, %r30, %r29, %r30;
	add.s32 	%r27, %r28, %r2;
	setp.lt.u32 	%p2, %r27, %r14;
	mov.u32 	%r29, %r8;
	@%p2 bra 	$L__BB1_2;
$L__BB1_3:
	shl.b32 	%r20, %r2, 2;
	mov.u32 	%r21, result;
	add.s32 	%r11, %r21, %r20;
	st.shared.f32 	[%r11], %f13;
	bar.sync 	0;
	setp.lt.u32 	%p3, %r30, 2;
	@%p3 bra 	$L__BB1_7;
$L__BB1_4:
	shr.u32 	%r13, %r30, 1;
	setp.ge.u32 	%p4, %r2, %r13;
	@%p4 bra 	$L__BB1_6;
	shl.b32 	%r22, %r13, 2;
	add.s32 	%r23, %r11, %r22;
	ld.shared.f32 	%f8, [%r23];
	ld.shared.f32 	%f9, [%r11];
	add.f32 	%f10, %f8, %f9;
	st.shared.f32 	[%r11], %f10;
$L__BB1_6:
	bar.sync 	0;
	setp.gt.u32 	%p5, %r30, 3;
	mov.u32 	%r30, %r13;
	@%p5 bra 	$L__BB1_4;
$L__BB1_7:
	setp.ne.s32 	%p6, %r2, 0;
	@%p6 bra 	$L__BB1_9;
	ld.shared.f32 	%f11, [result];
	mov.u32 	%r24, %ctaid.x;
	mov.u32 	%r25, %ctaid.y;
	mad.lo.s32 	%r26, %r15, %r24, %r25;
	cvta.to.global.u64 	%rd10, %rd5;
	mul.wide.u32 	%rd11, %r26, 4;
	add.s64 	%rd12, %rd10, %rd11;
	st.global.f32 	[%rd12], %f11;
$L__BB1_9:
	bar.sync 	0;
	ret;

}
	// .globl	_Z22kComputeMatMultiply_v3PKfS0_Pfii
.visible .entry _Z22kComputeMatMultiply_v3PKfS0_Pfii(
	.param .u64 .ptr .align 1 _Z22kComputeMatMultiply_v3PKfS0_Pfii_param_0,
	.param .u64 .ptr .align 1 _Z22kComputeMatMultiply_v3PKfS0_Pfii_param_1,
	.param .u64 .ptr .align 1 _Z22kComputeMatMultiply_v3PKfS0_Pfii_param_2,
	.param .u32 _Z22kComputeMatMultiply_v3PKfS0_Pfii_param_3,
	.param .u32 _Z22kComputeMatMultiply_v3PKfS0_Pfii_param_4
)
{
	.reg .pred 	%p<23>;
	.reg .b32 	%r<194>;
	.reg .b32 	%f<116>;
	.reg .b64 	%rd<103>;

	ld.param.u64 	%rd4, [_Z22kComputeMatMultiply_v3PKfS0_Pfii_param_0];
	ld.param.u64 	%rd5, [_Z22kComputeMatMultiply_v3PKfS0_Pfii_param_1];
	ld.param.u64 	%rd6, [_Z22kComputeMatMultiply_v3PKfS0_Pfii_param_2];
	ld.param.u32 	%r96, [_Z22kComputeMatMultiply_v3PKfS0_Pfii_param_3];
	ld.param.u32 	%r97, [_Z22kComputeMatMultiply_v3PKfS0_Pfii_param_4];
	cvta.to.global.u64 	%rd1, %rd5;
	cvta.to.global.u64 	%rd2, %rd6;
	mov.u32 	%r1, %ctaid.x;
	mul.lo.s32 	%r2, %r97, %r1;
	mov.u32 	%r3, %tid.x;
	add.s32 	%r4, %r2, %r3;
	setp.ge.s32 	%p1, %r3, %r96;
	@%p1 bra 	$L__BB2_3;
	mul.lo.s32 	%r5, %r96, %r1;
	mov.u32 	%r6, %ntid.x;
	cvta.to.global.u64 	%rd3, %rd4;
	mov.u32 	%r189, %r3;
$L__BB2_2:
	add.s32 	%r98, %r189, %r5;
	mul.wide.u32 	%rd7, %r98, 4;
	add.s64 	%rd8, %rd3, %rd7;
	ld.global.f32 	%f15, [%rd8];
	shl.b32 	%r99, %r189, 2;
	mov.u32 	%r100, sh_a;
	add.s32 	%r101, %r100, %r99;
	st.shared.f32 	[%r101], %f15;
	add.s32 	%r189, %r189, %r6;
	setp.lt.s32 	%p2, %r189, %r96;
	@%p2 bra 	$L__BB2_2;
$L__BB2_3:
	mov.u32 	%r7, %ntid.x;
	div.u32 	%r8, %r97, %r7;
	setp.gt.u32 	%p3, %r7, %r97;
	@%p3 bra 	$L__BB2_31;
	setp.lt.s32 	%p4, %r96, 1;
	@%p4 bra 	$L__BB2_20;
	and.b32  	%r9, %r96, 15;
	and.b32  	%r10, %r96, 7;
	and.b32  	%r11, %r96, 3;
	max.u32 	%r12, %r8, 1;
	and.b32  	%r125, %r96, 2147483632;
	neg.s32 	%r13, %r125;
	shl.b32 	%r126, %r97, 2;
	add.s32 	%r14, %r3, %r126;
	mad.lo.s32 	%r15, %r97, 11, %r3;
	mad.lo.s32 	%r16, %r97, 12, %r3;
	mad.lo.s32 	%r17, %r97, 13, %r3;
	mad.lo.s32 	%r18, %r97, 14, %r3;
	mov.b32 	%r167, 0;
$L__BB2_6:
	setp.lt.u32 	%p13, %r96, 16;
	mul.lo.s32 	%r20, %r167, %r7;
	add.s32 	%r21, %r20, %r3;
	mov.f32 	%f115, 0f00000000;
	mov.b32 	%r187, 0;
	@%p13 bra 	$L__BB2_9;
	add.s32 	%r129, %r3, %r97;
	add.s32 	%r184, %r129, %r20;
	shl.b32 	%r130, %r97, 1;
	add.s32 	%r131, %r3, %r130;
	add.s32 	%r183, %r131, %r20;
	mad.lo.s32 	%r132, %r97, 3, %r3;
	add.s32 	%r182, %r132, %r20;
	add.s32 	%r181, %r14, %r20;
	mad.lo.s32 	%r133, %r97, 5, %r3;
	add.s32 	%r180, %r133, %r20;
	mad.lo.s32 	%r134, %r97, 6, %r3;
	add.s32 	%r179, %r134, %r20;
	mad.lo.s32 	%r135, %r97, 7, %r3;
	add.s32 	%r178, %r135, %r20;
	shl.b32 	%r136, %r97, 3;
	add.s32 	%r137, %r3, %r136;
	add.s32 	%r177, %r137, %r20;
	mad.lo.s32 	%r138, %r97, 9, %r3;
	add.s32 	%r176, %r138, %r20;
	mad.lo.s32 	%r139, %r97, 10, %r3;
	add.s32 	%r175, %r139, %r20;
	add.s32 	%r174, %r15, %r20;
	add.s32 	%r173, %r16, %r20;
	add.s32 	%r172, %r17, %r20;
	add.s32 	%r171, %r18, %r20;
	mad.lo.s32 	%r140, %r97, 15, %r3;
	add.s32 	%r170, %r140, %r20;
	mov.u32 	%r141, sh_a;
	add.s32 	%r168, %r141, 32;
	mov.f32 	%f115, 0f00000000;
	mov.u32 	%r169, %r21;
	mov.u32 	%r185, %r13;
$L__BB2_8:
	.pragma "nounroll";
	and.b32  	%r187, %r96, 2147483632;
	ld.shared.v4.f32 	{%f19, %f20, %f21, %f22}, [%r168+-32];
	mul.wide.u32 	%rd39, %r169, 4;
	add.s64 	%rd40, %rd1, %rd39;
	ld.global.f32 	%f23, [%rd40];
	fma.rn.f32 	%f24, %f19, %f23, %f115;
	mul.wide.u32 	%rd41, %r184, 4;
	add.s64 	%rd42, %rd1, %rd41;
	ld.global.f32 	%f25, [%rd42];
	fma.rn.f32 	%f26, %f20, %f25, %f24;
	mul.wide.u32 	%rd43, %r183, 4;
	add.s64 	%rd44, %rd1, %rd43;
	ld.global.f32 	%f27, [%rd44];
	fma.rn.f32 	%f28, %f21, %f27, %f26;
	mul.wide.u32 	%rd45, %r182, 4;
	add.s64 	%rd46, %rd1, %rd45;
	ld.global.f32 	%f29, [%rd46];
	fma.rn.f32 	%f30, %f22, %f29, %f28;
	ld.shared.v4.f32 	{%f31, %f32, %f33, %f34}, [%r168+-16];
	mul.wide.u32 	%rd47, %r181, 4;
	add.s64 	%rd48, %rd1, %rd47;
	ld.global.f32 	%f35, [%rd48];
	fma.rn.f32 	%f36, %f31, %f35, %f30;
	mul.wide.u32 	%rd49, %r180, 4;
	add.s64 	%rd50, %rd1, %rd49;
	ld.global.f32 	%f37, [%rd50];
	fma.rn.f32 	%f38, %f32, %f37, %f36;
	mul.wide.u32 	%rd51, %r179, 4;
	add.s64 	%rd52, %rd1, %rd51;
	ld.global.f32 	%f39, [%rd52];
	fma.rn.f32 	%f40, %f33, %f39, %f38;
	mul.wide.u32 	%rd53, %r178, 4;
	add.s64 	%rd54, %rd1, %rd53;
	ld.global.f32 	%f41, [%rd54];
	fma.rn.f32 	%f42, %f34, %f41, %f40;
	ld.shared.v4.f32 	{%f43, %f44, %f45, %f46}, [%r168];
	mul.wide.u32 	%rd55, %r177, 4;
	add.s64 	%rd56, %rd1, %rd55;
	ld.global.f32 	%f47, [%rd56];
	fma.rn.f32 	%f48, %f43, %f47, %f42;
	mul.wide.u32 	%rd57, %r176, 4;
	add.s64 	%rd58, %rd1, %rd57;
	ld.global.f32 	%f49, [%rd58];
	fma.rn.f32 	%f50, %f44, %f49, %f48;
	mul.wide.u32 	%rd59, %r175, 4;
	add.s64 	%rd60, %rd1, %rd59;
	ld.global.f32 	%f51, [%rd60];
	fma.rn.f32 	%f52, %f45, %f51, %f50;
	mul.wide.u32 	%rd61, %r174, 4;
	add.s64 	%rd62, %rd1, %rd61;
	ld.global.f32 	%f53, [%rd62];
	fma.rn.f32 	%f54, %f46, %f53, %f52;
	ld.shared.v4.f32 	{%f55, %f56, %f57, %f58}, [%r168+16];
	mul.wide.u32 	%rd63, %r173, 4;
	add.s64 	%rd64, %rd1, %rd63;
	ld.global.f32 	%f59, [%rd64];
	fma.rn.f32 	%f60, %f55, %f59, %f54;
	mul.wide.u32 	%rd65, %r172, 4;
	add.s64 	%rd66, %rd1, %rd65;
	ld.global.f32 	%f61, [%rd66];
	fma.rn.f32 	%f62, %f56, %f61, %f60;
	mul.wide.u32 	%rd67, %r171, 4;
	add.s64 	%rd68, %rd1, %rd67;
	ld.global.f32 	%f63, [%rd68];
	fma.rn.f32 	%f64, %f57, %f63, %f62;
	mul.wide.u32 	%rd69, %r170, 4;
	add.s64 	%rd70, %rd1, %rd69;
	ld.global.f32 	%f65, [%rd70];
	fma.rn.f32 	%f115, %f58, %f65, %f64;
	add.s32 	%r185, %r185, 16;
	shl.b32 	%r142, %r97, 4;
	add.s32 	%r184, %r184, %r142;
	add.s32 	%r183, %r183, %r142;
	add.s32 	%r182, %r182, %r142;
	add.s32 	%r181, %r181, %r142;
	add.s32 	%r180, %r180, %r142;
	add.s32 	%r179, %r179, %r142;
	add.s32 	%r178, %r178, %r142;
	add.s32 	%r177, %r177, %r142;
	add.s32 	%r176, %r176, %r142;
	add.s32 	%r175, %r175, %r142;
	add.s32 	%r174, %r174, %r142;
	add.s32 	%r173, %r173, %r142;
	add.s32 	%r172, %r172, %r142;
	add.s32 	%r171, %r171, %r142;
	add.s32 	%r170, %r170, %r142;
	add.s32 	%r169, %r169, %r142;
	add.s32 	%r168, %r168, 64;
	setp.ne.s32 	%p14, %r185, 0;
	@%p14 bra 	$L__BB2_8;
$L__BB2_9:
	setp.eq.s32 	%p15, %r9, 0;
	@%p15 bra 	$L__BB2_19;
	add.s32 	%r143, %r9, -1;
	setp.lt.u32 	%p16, %r143, 7;
	@%p16 bra 	$L__BB2_12;
	shl.b32 	%r144, %r187, 2;
	mov.u32 	%r145, sh_a;
	add.s32 	%r146, %r145, %r144;
	ld.shared.f32 	%f67, [%r146];
	mad.lo.s32 	%r147, %r187, %r97, %r21;
	mul.wide.u32 	%rd71, %r147, 4;
	add.s64 	%rd72, %rd1, %rd71;
	ld.global.f32 	%f68, [%rd72];
	fma.rn.f32 	%f69, %f67, %f68, %f115;
	ld.shared.f32 	%f70, [%r146+4];
	add.s32 	%r148, %r147, %r97;
	mul.wide.u32 	%rd73, %r148, 4;
	add.s64 	%rd74, %rd1, %rd73;
	ld.global.f32 	%f71, [%rd74];
	fma.rn.f32 	%f72, %f70, %f71, %f69;
	ld.shared.f32 	%f73, [%r146+8];
	add.s32 	%r149, %r148, %r97;
	mul.wide.u32 	%rd75, %r149, 4;
	add.s64 	%rd76, %rd1, %rd75;
	ld.global.f32 	%f74, [%rd76];
	fma.rn.f32 	%f75, %f73, %f74, %f72;
	ld.shared.f32 	%f76, [%r146+12];
	add.s32 	%r150, %r149, %r97;
	mul.wide.u32 	%rd77, %r150, 4;
	add.s64 	%rd78, %rd1, %rd77;
	ld.global.f32 	%f77, [%rd78];
	fma.rn.f32 	%f78, %f76, %f77, %f75;
	ld.shared.f32 	%f79, [%r146+16];
	add.s32 	%r151, %r150, %r97;
	mul.wide.u32 	%rd79, %r151, 4;
	add.s64 	%rd80, %rd1, %rd79;
	ld.global.f32 	%f80, [%rd80];
	fma.rn.f32 	%f81, %f79, %f80, %f78;
	ld.shared.f32 	%f82, [%r146+20];
	add.s32 	%r152, %r151, %r97;
	mul.wide.u32 	%rd81, %r152, 4;
	add.s64 	%rd82, %rd1, %rd81;
	ld.global.f32 	%f83, [%rd82];
	fma.rn.f32 	%f84, %f82, %f83, %f81;
	ld.shared.f32 	%f85, [%r146+24];
	add.s32 	%r153, %r152, %r97;
	mul.wide.u32 	%rd83, %r153, 4;
	add.s64 	%rd84, %rd1, %rd83;
	ld.global.f32 	%f86, [%rd84];
	fma.rn.f32 	%f87, %f85, %f86, %f84;
	ld.shared.f32 	%f88, [%r146+28];
	add.s32 	%r154, %r153, %r97;
	mul.wide.u32 	%rd85, %r154, 4;
	add.s64 	%rd86, %rd1, %rd85;
	ld.global.f32 	%f89, [%rd86];
	fma.rn.f32 	%f115, %f88, %f89, %f87;
	add.s32 	%r187, %r187, 8;
$L__BB2_12:
	setp.eq.s32 	%p17, %r10, 0;
	@%p17 bra 	$L__BB2_19;
	add.s32 	%r155, %r10, -1;
	setp.lt.u32 	%p18, %r155, 3;
	@%p18 bra 	$L__BB2_15;
	shl.b32 	%r156, %r187, 2;
	mov.u32 	%r157, sh_a;
	add.s32 	%r158, %r157, %r156;
	ld.shared.f32 	%f91, [%r158];
	mad.lo.s32 	%r159, %r187, %r97, %r21;
	mul.wide.u32 	%rd87, %r159, 4;
	add.s64 	%rd88, %rd1, %rd87;
	ld.global.f32 	%f92, [%rd88];
	fma.rn.f32 	%f93, %f91, %f92, %f115;
	ld.shared.f32 	%f94, [%r158+4];
	add.s32 	%r160, %r159, %r97;
	mul.wide.u32 	%rd89, %r160, 4;
	add.s64 	%rd90, %rd1, %rd89;
	ld.global.f32 	%f95, [%rd90];
	fma.rn.f32 	%f96, %f94, %f95, %f93;
	ld.shared.f32 	%f97, [%r158+8];
	add.s32 	%r161, %r160, %r97;
	mul.wide.u32 	%rd91, %r161, 4;
	add.s64 	%rd92, %rd1, %rd91;
	ld.global.f32 	%f98, [%rd92];
	fma.rn.f32 	%f99, %f97, %f98, %f96;
	ld.shared.f32 	%f100, [%r158+12];
	add.s32 	%r162, %r161, %r97;
	mul.wide.u32 	%rd93, %r162, 4;
	add.s64 	%rd94, %rd1, %rd93;
	ld.global.f32 	%f101, [%rd94];
	fma.rn.f32 	%f115, %f100, %f101, %f99;
	add.s32 	%r187, %r187, 4;
$L__BB2_15:
	setp.eq.s32 	%p19, %r11, 0;
	@%p19 bra 	$L__BB2_19;
	setp.eq.s32 	%p20, %r11, 1;
	shl.b32 	%r163, %r187, 2;
	mov.u32 	%r164, sh_a;
	add.s32 	%r79, %r164, %r163;
	ld.shared.f32 	%f102, [%r79];
	mad.lo.s32 	%r80, %r187, %r97, %r21;
	mul.wide.u32 	%rd95, %r80, 4;
	add.s64 	%rd96, %rd1, %rd95;
	ld.global.f32 	%f103, [%rd96];
	fma.rn.f32 	%f115, %f102, %f103, %f115;
	@%p20 bra 	$L__BB2_19;
	setp.eq.s32 	%p21, %r11, 2;
	ld.shared.f32 	%f104, [%r79+4];
	add.s32 	%r81, %r80, %r97;
	mul.wide.u32 	%rd97, %r81, 4;
	add.s64 	%rd98, %rd1, %rd97;
	ld.global.f32 	%f105, [%rd98];
	fma.rn.f32 	%f115, %f104, %f105, %f115;
	@%p21 bra 	$L__BB2_19;
	ld.shared.f32 	%f106, [%r79+8];
	add.s32 	%r165, %r81, %r97;
	mul.wide.u32 	%rd99, %r165, 4;
	add.s64 	%rd100, %rd1, %rd99;
	ld.global.f32 	%f107, [%rd100];
	fma.rn.f32 	%f115, %f106, %f107, %f115;
$L__BB2_19:
	add.s32 	%r166, %r21, %r2;
	mul.wide.u32 	%rd101, %r166, 4;
	add.s64 	%rd102, %rd2, %rd101;
	st.global.f32 	[%rd102], %f115;
	add.s32 	%r167, %r167, 1;
	setp.eq.s32 	%p22, %r167, %r12;
	@%p22 bra 	$L__BB2_31;
	bra.uni 	$L__BB2_6;
$L__BB2_20:
	max.u32 	%r83, %r8, 1;
	and.b32  	%r84, %r83, 7;
	setp.lt.u32 	%p5, %r8, 8;
	mov.b32 	%r191, 0;
	@%p5 bra 	$L__BB2_23;
	and.b32  	%r191, %r83, -8;
	mov.b32 	%r190, 0;
$L__BB2_22:
	.pragma "nounroll";
	mad.lo.s32 	%r104, %r190, %r7, %r4;
	mul.wide.u32 	%rd9, %r104, 4;
	add.s64 	%rd10, %rd2, %rd9;
	mov.b32 	%r105, 0;
	st.global.u32 	[%rd10], %r105;
	add.s32 	%r106, %r104, %r7;
	mul.wide.u32 	%rd11, %r106, 4;
	add.s64 	%rd12, %rd2, %rd11;
	st.global.u32 	[%rd12], %r105;
	add.s32 	%r107, %r106, %r7;
	mul.wide.u32 	%rd13, %r107, 4;
	add.s64 	%rd14, %rd2, %rd13;
	st.global.u32 	[%rd14], %r105;
	add.s32 	%r108, %r107, %r7;
	mul.wide.u32 	%rd15, %r108, 4;
	add.s64 	%rd16, %rd2, %rd15;
	st.global.u32 	[%rd16], %r105;
	add.s32 	%r109, %r108, %r7;
	mul.wide.u32 	%rd17, %r109, 4;
	add.s64 	%rd18, %rd2, %rd17;
	st.global.u32 	[%rd18], %r105;
	add.s32 	%r110, %r109, %r7;
	mul.wide.u32 	%rd19, %r110, 4;
	add.s64 	%rd20, %rd2, %rd19;
	st.global.u32 	[%rd20], %r105;
	add.s32 	%r111, %r110, %r7;
	mul.wide.u32 	%rd21, %r111, 4;
	add.s64 	%rd22, %rd2, %rd21;
	st.global.u32 	[%rd22], %r105;
	add.s32 	%r112, %r111, %r7;
	mul.wide.u32 	%rd23, %r112, 4;
	add.s64 	%rd24, %rd2, %rd23;
	st.global.u32 	[%rd24], %r105;
	add.s32 	%r190, %r190, 8;
	setp.ne.s32 	%p6, %r190, %r191;
	@%p6 bra 	$L__BB2_22;
$L__BB2_23:
	setp.eq.s32 	%p7, %r84, 0;
	@%p7 bra 	$L__BB2_31;
	and.b32  	%r91, %r83, 3;
	setp.lt.u32 	%p8, %r84, 4;
	@%p8 bra 	$L__BB2_26;
	mad.lo.s32 	%r113, %r191, %r7, %r4;
	mul.wide.u32 	%rd25, %r113, 4;
	add.s64 	%rd26, %rd2, %rd25;
	mov.b32 	%r114, 0;
	st.global.u32 	[%rd26], %r114;
	add.s32 	%r115, %r113, %r7;
	mul.wide.u32 	%rd27, %r115, 4;
	add.s64 	%rd28, %rd2, %rd27;
	st.global.u32 	[%rd28], %r114;
	add.s32 	%r116, %r115, %r7;
	mul.wide.u32 	%rd29, %r116, 4;
	add.s64 	%rd30, %rd2, %rd29;
	st.global.u32 	[%rd30], %r114;
	add.s32 	%r117, %r116, %r7;
	mul.wide.u32 	%rd31, %r117, 4;
	add.s64 	%rd32, %rd2, %rd31;
	st.global.u32 	[%rd32], %r114;
	add.s32 	%r191, %r191, 4;
$L__BB2_26:
	setp.eq.s32 	%p9, %r91, 0;
	@%p9 bra 	$L__BB2_31;
	setp.eq.s32 	%p10, %r91, 1;
	@%p10 bra 	$L__BB2_29;
	mad.lo.s32 	%r118, %r191, %r7, %r4;
	mul.wide.u32 	%rd33, %r118, 4;
	add.s64 	%rd34, %rd2, %rd33;
	mov.b32 	%r119, 0;
	st.global.u32 	[%rd34], %r119;
	add.s32 	%r120, %r118, %r7;
	mul.wide.u32 	%rd35, %r120, 4;
	add.s64 	%rd36, %rd2, %rd35;
	st.global.u32 	[%rd36], %r119;
	add.s32 	%r191, %r191, 2;
$L__BB2_29:
	and.b32  	%r121, %r83, 1;
	setp.eq.b32 	%p11, %r121, 1;
	not.pred 	%p12, %p11;
	@%p12 bra 	$L__BB2_31;
	mad.lo.s32 	%r122, %r191, %r7, %r4;
	mul.wide.u32 	%rd37, %r122, 4;
	add.s64 	%rd38, %rd2, %rd37;
	mov.b32 	%r123, 0;
	st.global.u32 	[%rd38], %r123;
$L__BB2_31:
	ret;

}
	// .globl	_Z22kComputeMatMultiply_v4PKfS0_Pfiii
.visible .entry _Z22kComputeMatMultiply_v4PKfS0_Pfiii(
	.param .u64 .ptr .align 1 _Z22kComputeMatMultiply_v4PKfS0_Pfiii_param_0,
	.param .u64 .ptr .align 1 _Z22kComputeMatMultiply_v4PKfS0_Pfiii_param_1,
	.param .u64 .ptr .align 1 _Z22kComputeMatMultiply_v4PKfS0_Pfiii_param_2,
	.param .u32 _Z22kComputeMatMultiply_v4PKfS0_Pfiii_param_3,
	.param .u32 _Z22kComputeMatMultiply_v4PKfS0_Pfiii_param_4,
	.param .u32 _Z22kComputeMatMultiply_v4PKfS0_Pfiii_param_5
)
{
	.reg .pred 	%p<4>;
	.reg .b32 	%r<73>;
	.reg .b32 	%f<279>;
	.reg .b64 	%rd<40>;
	// demoted variable
	.shared .align 4 .b8 _ZZ22kComputeMatMultiply_v4PKfS0_PfiiiE4sh_a[2048];
	ld.param.u64 	%rd17, [_Z22kComputeMatMultiply_v4PKfS0_Pfiii_param_2];
	ld.param.u32 	%r19, [_Z22kComputeMatMultiply_v4PKfS0_Pfiii_param_4];
	ld.param.u32 	%r20, [_Z22kComputeMatMultiply_v4PKfS0_Pfiii_param_5];
	cvta.to.global.u64 	%rd18, %rd17;
	mov.u32 	%r21, %ctaid.x;
	shr.s32 	%r22, %r20, 31;
	shr.u32 	%r23, %r22, 24;
	add.s32 	%r24, %r20, %r23;
	shr.s32 	%r25, %r24, 8;
	div.u32 	%r26, %r21, %r25;
	mul.lo.s32 	%r27, %r26, %r25;
	sub.s32 	%r28, %r21, %r27;
	shl.b32 	%r1, %r26, 4;
	shl.b32 	%r29, %r28, 8;
	mov.u32 	%r2, %tid.x;
	shl.b32 	%r30, %r2, 1;
	add.s32 	%r3, %r29, %r30;
	mad.lo.s32 	%r31, %r1, %r20, %r3;
	mul.wide.s32 	%rd19, %r31, 4;
	add.s64 	%rd1, %rd18, %rd19;
	ld.global.f32 	%f278, [%rd1];
	ld.global.f32 	%f277, [%rd1+4];
	mul.wide.s32 	%rd20, %r20, 4;
	add.s64 	%rd2, %rd1, %rd20;
	ld.global.f32 	%f276, [%rd2];
	ld.global.f32 	%f275, [%rd2+4];
	add.s64 	%rd3, %rd2, %rd20;
	ld.global.f32 	%f274, [%rd3];
	ld.global.f32 	%f273, [%rd3+4];
	add.s64 	%rd4, %rd3, %rd20;
	ld.global.f32 	%f272, [%rd4];
	ld.global.f32 	%f271, [%rd4+4];
	add.s64 	%rd5, %rd4, %rd20;
	ld.global.f32 	%f270, [%rd5];
	ld.global.f32 	%f269, [%rd5+4];
	add.s64 	%rd6, %rd5, %rd20;
	ld.global.f32 	%f268, [%rd6];
	ld.global.f32 	%f267, [%rd6+4];
	add.s64 	%rd7, %rd6, %rd20;
	ld.global.f32 	%f266, [%rd7];
	ld.global.f32 	%f265, [%rd7+4];
	add.s64 	%rd21, %rd7, %rd20;
	ld.global.f32 	%f264, [%rd21];
	ld.global.f32 	%f263, [%rd21+4];
	add.s64 	%rd22, %rd21, %rd20;
	ld.global.f32 	%f262, [%rd22];
	ld.global.f32 	%f261, [%rd22+4];
	add.s64 	%rd8, %rd22, %rd20;
	ld.global.f32 	%f260, [%rd8];
	ld.global.f32 	%f259, [%rd8+4];
	add.s64 	%rd9, %rd8, %rd20;
	ld.global.f32 	%f258, [%rd9];
	ld.global.f32 	%f257, [%rd9+4];
	add.s64 	%rd10, %rd9, %rd20;
	ld.global.f32 	%f256, [%rd10];
	ld.global.f32 	%f255, [%rd10+4];
	add.s64 	%rd11, %rd10, %rd20;
	ld.global.f32 	%f254, [%rd11];
	ld.global.f32 	%f253, [%rd11+4];
	add.s64 	%rd12, %rd11, %rd20;
	ld.global.f32 	%f252, [%rd12];
	ld.global.f32 	%f251, [%rd12+4];
	add.s64 	%rd13, %rd12, %rd20;
	ld.global.f32 	%f250, [%rd13];
	ld.global.f32 	%f249, [%rd13+4];
	add.s64 	%rd14, %rd13, %rd20;
	ld.global.f32 	%f248, [%rd14];
	ld.global.f32 	%f247, [%rd14+4];
	setp.lt.s32 	%p1, %r19, 32;
	@%p1 bra 	$L__BB3_5;
	mov.u32 	%r33, %ntid.x;
	shr.u32 	%r34, %r2, 5;
	and.b32  	%r35, %r2, 31;
	add.s32 	%r36, %r1, %r34;
	mad.lo.s32 	%r4, %r36, %r19, %r35;
	shl.b32 	%r37, %r2, 2;
	mov.u32 	%r38, _ZZ22kComputeMatMultiply_v4PKfS0_PfiiiE4sh_a;
	add.s32 	%r5, %r38, %r37;
	add.s32 	%r39, %r33, %r2;
	shr.u32 	%r40, %r39, 5;
	and.b32  	%r41, %r39, 31;
	add.s32 	%r42, %r1, %r40;
	mad.lo.s32 	%r6, %r42, %r19, %r41;
	shl.b32 	%r43, %r33, 2;
	add.s32 	%r7, %r5, %r43;
	add.s32 	%r44, %r39, %r33;
	shr.u32 	%r45, %r44, 5;
	and.b32  	%r46, %r44, 31;
	add.s32 	%r47, %r1, %r45;
	mad.lo.s32 	%r8, %r47, %r19, %r46;
	add.s32 	%r9, %r7, %r43;
	add.s32 	%r48, %r44, %r33;
	shr.u32 	%r49, %r48, 5;
	and.b32  	%r50, %r48, 31;
	add.s32 	%r51, %r1, %r49;
	mad.lo.s32 	%r10, %r51, %r19, %r50;
	shr.s32 	%r52, %r19, 31;
	shr.u32 	%r53, %r52, 27;
	add.s32 	%r54, %r19, %r53;
	shr.s32 	%r11, %r54, 5;
	mov.b32 	%r70, 0;
$L__BB3_2:
	ld.param.u64 	%rd38, [_Z22kComputeMatMultiply_v4PKfS0_Pfiii_param_0];
	shl.b32 	%r13, %r70, 5;
	add.s32 	%r57, %r13, %r4;
	cvta.to.global.u64 	%rd23, %rd38;
	mul.wide.s32 	%rd24, %r57, 4;
	add.s64 	%rd25, %rd23, %rd24;
	ld.global.f32 	%f161, [%rd25];
	st.shared.f32 	[%r5], %f161;
	add.s32 	%r58, %r13, %r6;
	mul.wide.s32 	%rd26, %r58, 4;
	add.s64 	%rd27, %rd23, %rd26;
	ld.global.f32 	%f162, [%rd27];
	st.shared.f32 	[%r7], %f162;
	add.s32 	%r59, %r13, %r8;
	mul.wide.s32 	%rd28, %r59, 4;
	add.s64 	%rd29, %rd23, %rd28;
	ld.global.f32 	%f163, [%rd29];
	st.shared.f32 	[%r9], %f163;
	add.s32 	%r60, %r13, %r10;
	mul.wide.s32 	%rd30, %r60, 4;
	add.s64 	%rd31, %rd23, %rd30;
	ld.global.f32 	%f164, [%rd31];
	mov.u32 	%r61, %ntid.x;
	shl.b32 	%r62, %r61, 2;
	add.s32 	%r63, %r9, %r62;
	st.shared.f32 	[%r63], %f164;
	bar.sync 	0;
	mov.b32 	%r72, 0;
	mov.b32 	%r71, 1024;
$L__BB3_3:
	ld.param.u32 	%r68, [_Z22kComputeMatMultiply_v4PKfS0_Pfiii_param_5];
	ld.param.u64 	%rd39, [_Z22kComputeMatMultiply_v4PKfS0_Pfiii_param_1];
	add.s32 	%r64, %r13, %r72;
	mad.lo.s32 	%r65, %r64, %r68, %r3;
	cvta.to.global.u64 	%rd32, %rd39;
	mul.wide.s32 	%rd33, %r65, 4;
	add.s64 	%rd34, %rd32, %rd33;
	ld.global.f32 	%f165, [%rd34+4];
	ld.global.f32 	%f166, [%rd34];
	mov.u32 	%r66, _ZZ22kComputeMatMultiply_v4PKfS0_PfiiiE4sh_a;
	add.s32 	%r67, %r66, %r71;
	ld.shared.f32 	%f167, [%r67+-1024];
	fma.rn.f32 	%f278, %f167, %f166, %f278;
	fma.rn.f32 	%f277, %f167, %f165, %f277;
	ld.shared.f32 	%f168, [%r67+-896];
	fma.rn.f32 	%f276, %f168, %f166, %f276;
	fma.rn.f32 	%f275, %f168, %f165, %f275;
	ld.shared.f32 	%f169, [%r67+-768];
	fma.rn.f32 	%f274, %f169, %f166, %f274;
	fma.rn.f32 	%f273, %f169, %f165, %f273;
	ld.shared.f32 	%f170, [%r67+-640];
	fma.rn.f32 	%f272, %f170, %f166, %f272;
	fma.rn.f32 	%f271, %f170, %f165, %f271;
	ld.shared.f32 	%f171, [%r67+-512];
	fma.rn.f32 	%f270, %f171, %f166, %f270;
	fma.rn.f32 	%f269, %f171, %f165, %f269;
	ld.shared.f32 	%f172, [%r67+-384];
	fma.rn.f32 	%f268, %f172, %f166, %f268;
	fma.rn.f32 	%f267, %f172, %f165, %f267;
	ld.shared.f32 	%f173, [%r67+-256];
	fma.rn.f32 	%f266, %f173, %f166, %f266;
	fma.rn.f32 	%f265, %f173, %f165, %f265;
	ld.shared.f32 	%f174, [%r67+-128];
	fma.rn.f32 	%f264, %f174, %f166, %f264;
	fma.rn.f32 	%f263, %f174, %f165, %f263;
	ld.shared.f32 	%f175, [%r67];
	fma.rn.f32 	%f262, %f175, %f166, %f262;
	fma.rn.f32 	%f261, %f175, %f165, %f261;
	ld.shared.f32 	%f176, [%r67+128];
	fma.rn.f32 	%f260, %f176, %f166, %f260;
	fma.rn.f32 	%f259, %f176, %f165, %f259;
	ld.shared.f32 	%f177, [%r67+256];
	fma.rn.f32 	%f258, %f177, %f166, %f258;
	fma.rn.f32 	%f257, %f177, %f165, %f257;
	ld.shared.f32 	%f178, [%r67+384];
	fma.rn.f32 	%f256, %f178, %f166, %f256;
	fma.rn.f32 	%f255, %f178, %f165, %f255;
	ld.shared.f32 	%f179, [%r67+512];
	fma.rn.f32 	%f254, %f179, %f166, %f254;
	fma.rn.f32 	%f253, %f179, %f165, %f253;
	ld.shared.f32 	%f180, [%r67+640];
	fma.rn.f32 	%f252, %f180, %f166, %f252;
	fma.rn.f32 	%f251, %f180, %f165, %f251;
	ld.shared.f32 	%f181, [%r67+768];
	fma.rn.f32 	%f250, %f181, %f166, %f250;
	fma.rn.f32 	%f249, %f181, %f165, %f249;
	ld.shared.f32 	%f182, [%r67+896];
	fma.rn.f32 	%f248, %f182, %f166, %f248;
	fma.rn.f32 	%f247, %f182, %f165, %f247;
	add.s32 	%r72, %r72, 1;
	add.s32 	%r71, %r71, 4;
	setp.ne.s32 	%p2, %r71, 1152;
	@%p2 bra 	$L__BB3_3;
	bar.sync 	0;
	add.s32 	%r70, %r70, 1;
	setp.eq.s32 	%p3, %r70, %r11;
	@%p3 bra 	$L__BB3_5;
	bra.uni 	$L__BB3_2;
$L__BB3_5:
	ld.param.u32 	%r69, [_Z22kComputeMatMultiply_v4PKfS0_Pfiii_param_5];
	st.global.f32 	[%rd1], %f278;
	st.global.f32 	[%rd1+4], %f277;
	st.global.f32 	[%rd2], %f276;
	st.global.f32 	[%rd2+4], %f275;
	st.global.f32 	[%rd3], %f274;
	st.global.f32 	[%rd3+4], %f273;
	st.global.f32 	[%rd4], %f272;
	st.global.f32 	[%rd4+4], %f271;
	st.global.f32 	[%rd5], %f270;
	st.global.f32 	[%rd5+4], %f269;
	st.global.f32 	[%rd6], %f268;
	st.global.f32 	[%rd6+4], %f267;
	st.global.f32 	[%rd7], %f266;
	st.global.f32 	[%rd7+4], %f265;
	mul.wide.s32 	%rd35, %r69, 4;
	add.s64 	%rd36, %rd7, %rd35;
	st.global.f32 	[%rd36], %f264;
	st.global.f32 	[%rd36+4], %f263;
	add.s64 	%rd37, %rd36, %rd35;
	st.global.f32 	[%rd37], %f262;
	st.global.f32 	[%rd37+4], %f261;
	st.global.f32 	[%rd8], %f260;
	st.global.f32 	[%rd8+4], %f259;
	st.global.f32 	[%rd9], %f258;
	st.global.f32 	[%rd9+4], %f257;
	st.global.f32 	[%rd10], %f256;
	st.global.f32 	[%rd10+4], %f255;
	st.global.f32 	[%rd11], %f254;
	st.global.f32 	[%rd11+4], %f253;
	st.global.f32 	[%rd12], %f252;
	st.global.f32 	[%rd12+4], %f251;
	st.global.f32 	[%rd13], %f250;
	st.global.f32 	[%rd13+4], %f249;
	st.global.f32 	[%rd14], %f248;
	st.global.f32 	[%rd14+4], %f247;
	ret;

}


// ===== COMPILED SASS (sm_100) =====

	.target	sm_100

	.elftype	@"ET_EXEC"


//--------------------- .note.nv.tkinfo           --------------------------
	.section	.note.nv.tkinfo,"",@"SHT_NOTE"
	.sectionflags	@"SHF_NOTE_NV_TKINFO"
	.tkinfo
        /*0018*/ 	.word	0x00000002
        /*0030*/ 	.string	""
        /*0030*/ 	.string	"ptxas"
        /*0030*/ 	.string	"Cuda compilation tools, release 13.0, V13.0.88"
        /*0030*/ 	.string	"Build cuda_13.0.r13.0/compiler.36424714_0"
        /*0030*/ 	.string	"-arch sm_100 -m 64 "



//--------------------- .note.nv.cuinfo           --------------------------
	.section	.note.nv.cuinfo,"",@"SHT_NOTE"
	.sectionflags	@"SHF_NOTE_NV_CUINFO"
        /*0018*/ 	.short	0x0002
        /*001a*/ 	.short	0x0064
        /*001c*/ 	.short	0x0082
	.zero		2


//--------------------- .nv.info                  --------------------------
	.section	.nv.info,"",@"SHT_CUDA_INFO"
	.align	4


	//----- nvinfo : EIATTR_REGCOUNT
	.align		4
        /*0000*/ 	.byte	0x04, 0x2f
        /*0002*/ 	.short	(.L_1 - .L_0)
	.align		4
.L_0:
        /*0004*/ 	.word	index@(_Z22kComputeMatMultiply_v1PKfS0_Pfiii)
        /*0008*/ 	.word	0x00000020


	//----- nvinfo : EIATTR_FRAME_SIZE
	.align		4
.L_1:
        /*000c*/ 	.byte	0x04, 0x11
        /*000e*/ 	.short	(.L_3 - .L_2)
	.align		4
.L_2:
        /*0010*/ 	.word	index@(_Z22kComputeMatMultiply_v1PKfS0_Pfiii)
        /*0014*/ 	.word	0x00000000


	//----- nvinfo : EIATTR_REGCOUNT
	.align		4
.L_3:
        /*0018*/ 	.byte	0x04, 0x2f
        /*001a*/ 	.short	(.L_5 - .L_4)
	.align		4
.L_4:
        /*001c*/ 	.word	index@(_Z22kComputeMatMultiply_v2PKfS0_Pfii)
        /*0020*/ 	.word	0x00000014


	//----- nvinfo : EIATTR_FRAME_SIZE
	.align		4
.L_5:
        /*0024*/ 	.byte	0x04, 0x11
        /*0026*/ 	.short	(.L_7 - .L_6)
	.align		4
.L_6:
        /*0028*/ 	.word	index@(_Z22kComputeMatMultiply_v2PKfS0_Pfii)
        /*002c*/ 	.word	0x00000000


	//----- nvinfo : EIATTR_REGCOUNT
	.align		4
.L_7:
        /*0030*/ 	.byte	0x04, 0x2f
        /*0032*/ 	.short	(.L_9 - .L_8)
	.align		4
.L_8:
        /*0034*/ 	.word	index@(_Z22kComputeMatMultiply_v3PKfS0_Pfii)
        /*0038*/ 	.word	0x00000028


	//----- nvinfo : EIATTR_FRAME_SIZE
	.align		4
.L_9:
        /*003c*/ 	.byte	0x04, 0x11
        /*003e*/ 	.short	(.L_11 - .L_10)
	.align		4
.L_10:
        /*0040*/ 	.word	index@(_Z22kComputeMatMultiply_v3PKfS0_Pfii)
        /*0044*/ 	.word	0x00000000


	//----- nvinfo : EIATTR_REGCOUNT
	.align		4
.L_11:
        /*0048*/ 	.byte	0x04, 0x2f
        /*004a*/ 	.short	(.L_13 - .L_12)
	.align		4
.L_12:
        /*004c*/ 	.word	index@(_Z22kComputeMatMultiply_v4PKfS0_Pfiii)
        /*0050*/ 	.word	0x00000060


	//----- nvinfo : EIATTR_FRAME_SIZE
	.align		4
.L_13:
        /*0054*/ 	.byte	0x04, 0x11
        /*0056*/ 	.short	(.L_15 - .L_14)
	.align		4
.L_14:
        /*0058*/ 	.word	index@(_Z22kComputeMatMultiply_v4PKfS0_Pfiii)
        /*005c*/ 	.word	0x00000000


	//----- nvinfo : EIATTR_MIN_STACK_SIZE
	.align		4
.L_15:
        /*0060*/ 	.byte	0x04, 0x12
        /*0062*/ 	.short	(.L_17 - .L_16)
	.align		4
.L_16:
        /*0064*/ 	.word	index@(_Z22kComputeMatMultiply_v4PKfS0_Pfiii)
        /*0068*/ 	.word	0x00000000


	//----- nvinfo : EIATTR_MIN_STACK_SIZE
	.align		4
.L_17:
        /*006c*/ 	.byte	0x04, 0x12
        /*006e*/ 	.short	(.L_19 - .L_18)
	.align		4
.L_18:
        /*0070*/ 	.word	index@(_Z22kComputeMatMultiply_v3PKfS0_Pfii)
        /*0074*/ 	.word	0x00000000


	//----- nvinfo : EIATTR_MIN_STACK_SIZE
	.align		4
.L_19:
        /*0078*/ 	.byte	0x04, 0x12
        /*007a*/ 	.short	(.L_21 - .L_20)
	.align		4
.L_20:
        /*007c*/ 	.word	index@(_Z22kComputeMatMultiply_v2PKfS0_Pfii)
        /*0080*/ 	.word	0x00000000


	//----- nvinfo : EIATTR_MIN_STACK_SIZE
	.align		4
.L_21:
        /*0084*/ 	.byte	0x04, 0x12
        /*0086*/ 	.short	(.L_23 - .L_22)
	.align		4
.L_22:
        /*0088*/ 	.word	index@(_Z22kComputeMatMultiply_v1PKfS0_Pfiii)
        /*008c*/ 	.word	0x00000000
.L_23:


//--------------------- .nv.compat                --------------------------
	.section	.nv.compat,"",@"SHT_CUDA_COMPAT_INFO"
	.align	4
        /*0000*/ 	.byte	0x02, 0x09, 0x00, 0x00, 0x02, 0x02, 0x01, 0x00, 0x02, 0x05, 0x05, 0x00, 0x03, 0x07, 0x01, 0x01
        /*0010*/ 	.byte	0x02, 0x03, 0x00, 0x00, 0x02, 0x06, 0x01, 0x00, 0x04, 0x0b, 0x08, 0x00, 0x09, 0x00, 0x00, 0x00
        /*0020*/ 	.byte	0x00, 0x00, 0x00, 0x00


//--------------------- .nv.info._Z22kComputeMatMultiply_v4PKfS0_Pfiii --------------------------
	.section	.nv.info._Z22kComputeMatMultiply_v4PKfS0_Pfiii,"",@"SHT_CUDA_INFO"
	.sectionflags	@""
	.align	4


	//----- nvinfo : EIATTR_CUDA_API_VERSION
	.align		4
        /*0000*/ 	.byte	0x04, 0x37
        /*0002*/ 	.short	(.L_25 - .L_24)
.L_24:
        /*0004*/ 	.word	0x00000082


	//----- nvinfo : EIATTR_KPARAM_INFO
	.align		4
.L_25:
        /*0008*/ 	.byte	0x04, 0x17
        /*000a*/ 	.short	(.L_27 - .L_26)
.L_26:
        /*000c*/ 	.word	0x00000000
        /*0010*/ 	.short	0x0005
        /*0012*/ 	.short	0x0020
        /*0014*/ 	.byte	0x00, 0xf0, 0x11, 0x00


	//----- nvinfo : EIATTR_KPARAM_INFO
	.align		4
.L_27:
        /*0018*/ 	.byte	0x04, 0x17
        /*001a*/ 	.short	(.L_29 - .L_28)
.L_28:
        /*001c*/ 	.word	0x00000000
        /*0020*/ 	.short	0x0004
        /*0022*/ 	.short	0x001c
        /*0024*/ 	.byte	0x00, 0xf0, 0x11, 0x00


	//----- nvinfo : EIATTR_KPARAM_INFO
	.align		4
.L_29:
        /*0028*/ 	.byte	0x04, 0x17
        /*002a*/ 	.short	(.L_31 - .L_30)
.L_30:
        /*002c*/ 	.word	0x00000000
        /*0030*/ 	.short	0x0003
        /*0032*/ 	.short	0x0018
        /*0034*/ 	.byte	0x00, 0xf0, 0x11, 0x00


	//----- nvinfo : EIATTR_KPARAM_INFO
	.align		4
.L_31:
        /*0038*/ 	.byte	0x04, 0x17
        /*003a*/ 	.short	(.L_33 - .L_32)
.L_32:
        /*003c*/ 	.word	0x00000000
        /*0040*/ 	.short	0x0002
        /*0042*/ 	.short	0x0010
        /*0044*/ 	.byte	0x00, 0xf5, 0x21, 0x00


	//----- nvinfo : EIATTR_KPARAM_INFO
	.align		4
.L_33:
        /*0048*/ 	.byte	0x04, 0x17
        /*004a*/ 	.short	(.L_35 - .L_34)
.L_34:
        /*004c*/ 	.word	0x00000000
        /*0050*/ 	.short	0x0001
        /*0052*/ 	.short	0x0008
        /*0054*/ 	.byte	0x00, 0xf5, 0x21, 0x00


	//----- nvinfo : EIATTR_KPARAM_INFO
	.align		4
.L_35:
        /*0058*/ 	.byte	0x04, 0x17
        /*005a*/ 	.short	(.L_37 - .L_36)
.L_36:
        /*005c*/ 	.word	0x00000000
        /*0060*/ 	.short	0x0000
        /*0062*/ 	.short	0x0000
        /*0064*/ 	.byte	0x00, 0xf5, 0x21, 0x00


	//----- nvinfo : EIATTR_SPARSE_MMA_MASK
	.align		4
.L_37:
        /*0068*/ 	.byte	0x03, 0x50
        /*006a*/ 	.short	0x0000


	//----- nvinfo : EIATTR_MAXREG_COUNT
	.align		4
        /*006c*/ 	.byte	0x03, 0x1b
        /*006e*/ 	.short	0x00ff


	//----- nvinfo : EIATTR_NUM_BARRIERS
	.align		4
        /*0070*/ 	.byte	0x02, 0x4c
        /*0072*/ 	.byte	0x01
	.zero		1


	//----- nvinfo : EIATTR_MERCURY_ISA_VERSION
	.align		4
        /*0074*/ 	.byte	0x03, 0x5f
        /*0076*/ 	.short	0x0101


	//----- nvinfo : EIATTR_VRC_CTA_INIT_COUNT
	.align		4
        /*0078*/ 	.byte	0x02, 0x4a
	.zero		1
	.zero		1


	//----- nvinfo : EIATTR_EXIT_INSTR_OFFSETS
	.align		4
        /*007c*/ 	.byte	0x04, 0x1c
        /*007e*/ 	.short	(.L_39 - .L_38)


	//   ....[0]....
.L_38:
        /*0080*/ 	.word	0x00000ea0


	//----- nvinfo : EIATTR_CBANK_PARAM_SIZE
	.align		4
.L_39:
        /*0084*/ 	.byte	0x03, 0x19
        /*0086*/ 	.short	0x0024


	//----- nvinfo : EIATTR_PARAM_CBANK
	.align		4
        /*0088*/ 	.byte	0x04, 0x0a
        /*008a*/ 	.short	(.L_41 - .L_40)
	.align		4
.L_40:
        /*008c*/ 	.word	index@(.nv.constant0._Z22kComputeMatMultiply_v4PKfS0_Pfiii)
        /*0090*/ 	.short	0x0380
        /*0092*/ 	.short	0x0024


	//----- nvinfo : EIATTR_SW_WAR
	.align		4
.L_41:
        /*0094*/ 	.byte	0x04, 0x36
        /*0096*/ 	.short	(.L_43 - .L_42)
.L_42:
        /*0098*/ 	.word	0x00000008
.L_43:


//--------------------- .nv.info._Z22kComputeMatMultiply_v3PKfS0_Pfii --------------------------
	.section	.nv.info._Z22kComputeMatMultiply_v3PKfS0_Pfii,"",@"SHT_CUDA_INFO"
	.sectionflags	@""
	.align	4


	//----- nvinfo : EIATTR_CUDA_API_VERSION
	.align		4
        /*0000*/ 	.byte	0x04, 0x37
        /*0002*/ 	.short	(.L_45 - .L_44)
.L_44:
        /*0004*/ 	.word	0x00000082


	//----- nvinfo : EIATTR_KPARAM_INFO
	.align		4
.L_45:
        /*0008*/ 	.byte	0x04, 0x17
        /*000a*/ 	.short	(.L_47 - .L_46)
.L_46:
        /*000c*/ 	.word	0x00000000
        /*0010*/ 	.short	0x0004
        /*0012*/ 	.short	0x001c
        /*0014*/ 	.byte	0x00, 0xf0, 0x11, 0x00


	//----- nvinfo : EIATTR_KPARAM_INFO
	.align		4
.L_47:
        /*0018*/ 	.byte	0x04, 0x17
        /*001a*/ 	.short	(.L_49 - .L_48)
.L_48:
        /*001c*/ 	.word	0x00000000
        /*0020*/ 	.short	0x0003
        /*0022*/ 	.short	0x0018
        /*0024*/ 	.byte	0x00, 0xf0, 0x11, 0x00


	//----- nvinfo : EIATTR_KPARAM_INFO
	.align		4
.L_49:
        /*0028*/ 	.byte	0x04, 0x17
        /*002a*/ 	.short	(.L_51 - .L_50)
.L_50:
        /*002c*/ 	.word	0x00000000
        /*0030*/ 	.short	0x0002
        /*0032*/ 	.short	0x0010
        /*0034*/ 	.byte	0x00, 0xf5, 0x21, 0x00


	//----- nvinfo : EIATTR_KPARAM_INFO
	.align		4
.L_51:
        /*0038*/ 	.byte	0x04, 0x17
        /*003a*/ 	.short	(.L_53 - .L_52)
.L_52:
        /*003c*/ 	.word	0x00000000
        /*0040*/ 	.short	0x0001
        /*0042*/ 	.short	0x0008
        /*0044*/ 	.byte	0x00, 0xf5, 0x21, 0x00


	//----- nvinfo : EIATTR_KPARAM_INFO
	.align		4
.L_53:
        /*0048*/ 	.byte	0x04, 0x17
        /*004a*/ 	.short	(.L_55 - .L_54)
.L_54:
        /*004c*/ 	.word	0x00000000
        /*0050*/ 	.short	0x0000
        /*0052*/ 	.short	0x0000
        /*0054*/ 	.byte	0x00, 0xf5, 0x21, 0x00


	//----- nvinfo : EIATTR_SPARSE_MMA_MASK
	.align		4
.L_55:
        /*0058*/ 	.byte	0x03, 0x50
        /*005a*/ 	.short	0x0000


	//----- nvinfo : EIATTR_MAXREG_COUNT
	.align		4
        /*005c*/ 	.byte	0x03, 0x1b
        /*005e*/ 	.short	0x00ff


	//----- nvinfo : EIATTR_MERCURY_ISA_VERSION
	.align		4
        /*0060*/ 	.byte	0x03, 0x5f
        /*0062*/ 	.short	0x0101


	//----- nvinfo : EIATTR_UNUSED_LOAD_BYTE_OFFSET
	.align		4
        /*0064*/ 	.byte	0x04, 0x44
        /*0066*/ 	.short	(.L_57 - .L_56)


	//   ....[0]....
.L_56:
        /*0068*/ 	.word	0x00001060
        /*006c*/ 	.word	0x00000fff


	//----- nvinfo : EIATTR_VRC_CTA_INIT_COUNT
	.align		4
.L_57:
        /*0070*/ 	.byte	0x02, 0x4a
	.zero		1
	.zero		1


	//----- nvinfo : EIATTR_EXIT_INSTR_OFFSETS
	.align		4
        /*0074*/ 	.byte	0x04, 0x1c
        /*0076*/ 	.short	(.L_59 - .L_58)


	//   ....[0]....
.L_58:
        /*0078*/ 	.word	0x000002b0


	//   ....[1]....
        /*007c*/ 	.word	0x00001190


	//   ....[2]....
        /*0080*/ 	.word	0x000013f0


	//   ....[3]....
        /*0084*/ 	.word	0x00001520


	//   ....[4]....
        /*0088*/ 	.word	0x000015f0


	//   ....[5]....
        /*008c*/ 	.word	0x00001640


	//----- nvinfo : EIATTR_CRS_STACK_SIZE
	.align		4
.L_59:
        /*0090*/ 	.byte	0x04, 0x1e
        /*0092*/ 	.short	(.L_61 - .L_60)
.L_60:
        /*0094*/ 	.word	0x00000000


	//----- nvinfo : EIATTR_CBANK_PARAM_SIZE
	.align		4
.L_61:
        /*0098*/ 	.byte	0x03, 0x19
        /*009a*/ 	.short	0x0020


	//----- nvinfo : EIATTR_PARAM_CBANK
	.align		4
        /*009c*/ 	.byte	0x04, 0x0a
        /*009e*/ 	.short	(.L_63 - .L_62)
	.align		4
.L_62:
        /*00a0*/ 	.word	index@(.nv.constant0._Z22kComputeMatMultiply_v3PKfS0_Pfii)
        /*00a4*/ 	.short	0x0380
        /*00a6*/ 	.short	0x0020


	//----- nvinfo : EIATTR_SW_WAR
	.align		4
.L_63:
        /*00a8*/ 	.byte	0x04, 0x36
        /*00aa*/ 	.short	(.L_65 - .L_64)
.L_64:
        /*00ac*/ 	.word	0x00000008
.L_65:


//--------------------- .nv.info._Z22kComputeMatMultiply_v2PKfS0_Pfii --------------------------
	.section	.nv.info._Z22kComputeMatMultiply_v2PKfS0_Pfii,"",@"SHT_CUDA_INFO"
	.sectionflags	@""
	.align	4


	//----- nvinfo : EIATTR_CUDA_API_VERSION
	.align		4
        /*0000*/ 	.byte	0x04, 0x37
        /*0002*/ 	.short	(.L_67 - .L_66)
.L_66:
        /*0004*/ 	.word	0x00000082


	//----- nvinfo : EIATTR_KPARAM_INFO
	.align		4
.L_67:
        /*0008*/ 	.byte	0x04, 0x17
        /*000a*/ 	.short	(.L_69 - .L_68)
.L_68:
        /*000c*/ 	.word	0x00000000
        /*0010*/ 	.short	0x0004
        /*0012*/ 	.short	0x001c
        /*0014*/ 	.byte	0x00, 0xf0, 0x11, 0x00


	//----- nvinfo : EIATTR_KPARAM_INFO
	.align		4
.L_69:
        /*0018*/ 	.byte	0x04, 0x17
        /*001a*/ 	.short	(.L_71 - .L_70)
.L_70:
        /*001c*/ 	.word	0x00000000
        /*0020*/ 	.short	0x0003
        /*0022*/ 	.short	0x0018
        /*0024*/ 	.byte	0x00, 0xf0, 0x11, 0x00


	//----- nvinfo : EIATTR_KPARAM_INFO
	.align		4
.L_71:
        /*0028*/ 	.byte	0x04, 0x17
        /*002a*/ 	.short	(.L_73 - .L_72)
.L_72:
        /*002c*/ 	.word	0x00000000
        /*0030*/ 	.short	0x0002
        /*0032*/ 	.short	0x0010
        /*0034*/ 	.byte	0x00, 0xf5, 0x21, 0x00


	//----- nvinfo : EIATTR_KPARAM_INFO
	.align		4
.L_73:
        /*0038*/ 	.byte	0x04, 0x17
        /*003a*/ 	.short	(.L_75 - .L_74)
.L_74:
        /*003c*/ 	.word	0x00000000
        /*0040*/ 	.short	0x0001
        /*0042*/ 	.short	0x0008
        /*0044*/ 	.byte	0x00, 0xf5, 0x21, 0x00


	//----- nvinfo : EIATTR_KPARAM_INFO
	.align		4
.L_75:
        /*0048*/ 	.byte	0x04, 0x17
        /*004a*/ 	.short	(.L_77 - .L_76)
.L_76:
        /*004c*/ 	.word	0x00000000
        /*0050*/ 	.short	0x0000
        /*0052*/ 	.short	0x0000
        /*0054*/ 	.byte	0x00, 0xf5, 0x21, 0x00


	//----- nvinfo : EIATTR_SPARSE_MMA_MASK
	.align		4
.L_77:
        /*0058*/ 	.byte	0x03, 0x50
        /*005a*/ 	.short	0x0000


	//----- nvinfo : EIATTR_MAXREG_COUNT
	.align		4
        /*005c*/ 	.byte	0x03, 0x1b
        /*005e*/ 	.short	0x00ff


	//----- nvinfo : EIATTR_NUM_BARRIERS
	.align		4
        /*0060*/ 	.byte	0x02, 0x4c
        /*0062*/ 	.byte	0x01
	.zero		1


	//----- nvinfo : EIATTR_MERCURY_ISA_VERSION
	.align		4
        /*0064*/ 	.byte	0x03, 0x5f
        /*0066*/ 	.short	0x0101


	//----- nvinfo : EIATTR_VRC_CTA_INIT_COUNT
	.align		4
        /*0068*/ 	.byte	0x02, 0x4a
	.zero		1
	.zero		1


	//----- nvinfo : EIATTR_EXIT_INSTR_OFFSETS
	.align		4
        /*006c*/ 	.byte	0x04, 0x1c
        /*006e*/ 	.short	(.L_79 - .L_78)


	//   ....[0]....
.L_78:
        /*0070*/ 	.word	0x00000440


	//----- nvinfo : EIATTR_CRS_STACK_SIZE
	.align		4
.L_79:
        /*0074*/ 	.byte	0x04, 0x1e
        /*0076*/ 	.short	(.L_81 - .L_80)
.L_80:
        /*0078*/ 	.word	0x00000000


	//----- nvinfo : EIATTR_CBANK_PARAM_SIZE
	.align		4
.L_81:
        /*007c*/ 	.byte	0x03, 0x19
        /*007e*/ 	.short	0x0020


	//----- nvinfo : EIATTR_PARAM_CBANK
	.align		4
        /*0080*/ 	.byte	0x04, 0x0a
        /*0082*/ 	.short	(.L_83 - .L_82)
	.align		4
.L_82:
        /*0084*/ 	.word	index@(.nv.constant0._Z22kComputeMatMultiply_v2PKfS0_Pfii)
        /*0088*/ 	.short	0x0380
        /*008a*/ 	.short	0x0020


	//----- nvinfo : EIATTR_SW_WAR
	.align		4
.L_83:
        /*008c*/ 	.byte	0x04, 0x36
        /*008e*/ 	.short	(.L_85 - .L_84)
.L_84:
        /*0090*/ 	.word	0x00000008
.L_85:


//--------------------- .nv.info._Z22kComputeMatMultiply_v1PKfS0_Pfiii --------------------------
	.section	.nv.info._Z22kComputeMatMultiply_v1PKfS0_Pfiii,"",@"SHT_CUDA_INFO"
	.sectionflags	@""
	.align	4


	//----- nvinfo : EIATTR_CUDA_API_VERSION
	.align		4
        /*0000*/ 	.byte	0x04, 0x37
        /*0002*/ 	.short	(.L_87 - .L_86)
.L_86:
        /*0004*/ 	.word	0x00000082


	//----- nvinfo : EIATTR_KPARAM_INFO
	.align		4
.L_87:
        /*0008*/ 	.byte	0x04, 0x17
        /*000a*/ 	.short	(.L_89 - .L_88)
.L_88:
        /*000c*/ 	.word	0x00000000
        /*0010*/ 	.short	0x0005
        /*0012*/ 	.short	0x0020
        /*0014*/ 	.byte	0x00, 0xf0, 0x11, 0x00


	//----- nvinfo : EIATTR_KPARAM_INFO
	.align		4
.L_89:
        /*0018*/ 	.byte	0x04, 0x17
        /*001a*/ 	.short	(.L_91 - .L_90)
.L_90:
        /*001c*/ 	.word	0x00000000
        /*0020*/ 	.short	0x0004
        /*0022*/ 	.short	0x001c
        /*0024*/ 	.byte	0x00, 0xf0, 0x11, 0x00


	//----- nvinfo : EIATTR_KPARAM_INFO
	.align		4
.L_91:
        /*0028*/ 	.byte	0x04, 0x17
        /*002a*/ 	.short	(.L_93 - .L_92)
.L_92:
        /*002c*/ 	.word	0x00000000
        /*0030*/ 	.short	0x0003
        /*0032*/ 	.short	0x0018
        /*0034*/ 	.byte	0x00, 0xf0, 0x11, 0x00


	//----- nvinfo : EIATTR_KPARAM_INFO
	.align		4
.L_93:
        /*0038*/ 	.byte	0x04, 0x17
        /*003a*/ 	.short	(.L_95 - .L_94)
.L_94:
        /*003c*/ 	.word	0x00000000
        /*0040*/ 	.short	0x0002
        /*0042*/ 	.short	0x0010
        /*0044*/ 	.byte	0x00, 0xf5, 0x21, 0x00


	//----- nvinfo : EIATTR_KPARAM_INFO
	.align		4
.L_95:
        /*0048*/ 	.byte	0x04, 0x17
        /*004a*/ 	.short	(.L_97 - .L_96)
.L_96:
        /*004c*/ 	.word	0x00000000
        /*0050*/ 	.short	0x0001
        /*0052*/ 	.short	0x0008
        /*0054*/ 	.byte	0x00, 0xf5, 0x21, 0x00


	//----- nvinfo : EIATTR_KPARAM_INFO
	.align		4
.L_97:
        /*0058*/ 	.byte	0x04, 0x17
        /*005a*/ 	.short	(.L_99 - .L_98)
.L_98:
        /*005c*/ 	.word	0x00000000
        /*0060*/ 	.short	0x0000
        /*0062*/ 	.short	0x0000
        /*0064*/ 	.byte	0x00, 0xf5, 0x21, 0x00


	//----- nvinfo : EIATTR_SPARSE_MMA_MASK
	.align		4
.L_99:
        /*0068*/ 	.byte	0x03, 0x50
        /*006a*/ 	.short	0x0000


	//----- nvinfo : EIATTR_MAXREG_COUNT
	.align		4
        /*006c*/ 	.byte	0x03, 0x1b
        /*006e*/ 	.short	0x00ff


	//----- nvinfo : EIATTR_MERCURY_ISA_VERSION
	.align		4
        /*0070*/ 	.byte	0x03, 0x5f
        /*0072*/ 	.short	0x0101


	//----- nvinfo : EIATTR_VRC_CTA_INIT_COUNT
	.align		4
        /*0074*/ 	.byte	0x02, 0x4a
	.zero		1
	.zero		1


	//----- nvinfo : EIATTR_EXIT_INSTR_OFFSETS
	.align		4
        /*0078*/ 	.byte	0x04, 0x1c
        /*007a*/ 	.short	(.L_101 - .L_100)


	//   ....[0]....
.L_100:
        /*007c*/ 	.word	0x00000b30


	//----- nvinfo : EIATTR_CBANK_PARAM_SIZE
	.align		4
.L_101:
        /*0080*/ 	.byte	0x03, 0x19
        /*0082*/ 	.short	0x0024


	//----- nvinfo : EIATTR_PARAM_CBANK
	.align		4
        /*0084*/ 	.byte	0x04, 0x0a
        /*0086*/ 	.short	(.L_103 - .L_102)
	.align		4
.L_102:
        /*0088*/ 	.word	index@(.nv.constant0._Z22kComputeMatMultiply_v1PKfS0_Pfiii)
        /*008c*/ 	.short	0x0380
        /*008e*/ 	.short	0x0024


	//----- nvinfo : EIATTR_SW_WAR
	.align		4
.L_103:
        /*0090*/ 	.byte	0x04, 0x36
        /*0092*/ 	.short	(.L_105 - .L_104)
.L_104:
        /*0094*/ 	.word	0x00000008
.L_105:


//--------------------- .nv.callgraph             --------------------------
	.section	.nv.callgraph,"",@"SHT_CUDA_CALLGRAPH"
	.align	4
	.sectionentsize	8
	.align		4
        /*0000*/ 	.word	0x00000000
	.align		4
        /*0004*/ 	.word	0xffffffff
	.align		4
        /*0008*/ 	.word	0x00000000
	.align		4
        /*000c*/ 	.word	0xfffffffe
	.align		4
        /*0010*/ 	.word	0x00000000
	.align		4
        /*0014*/ 	.word	0xfffffffd
	.align		4
        /*0018*/ 	.word	0x00000000
	.align		4
        /*001c*/ 	.word	0xfffffffc


//--------------------- .text._Z22kComputeMatMultiply_v4PKfS0_Pfiii --------------------------
	.section	.text._Z22kComputeMatMultiply_v4PKfS0_Pfiii,"ax",@progbits
	.align	128
        .global         _Z22kComputeMatMultiply_v4PKfS0_Pfiii
        .type           _Z22kComputeMatMultiply_v4PKfS0_Pfiii,@function
        .size           _Z22kComputeMatMultiply_v4PKfS0_Pfiii,(.L_x_32 - _Z22kComputeMatMultiply_v4PKfS0_Pfiii)
        .other          _Z22kComputeMatMultiply_v4PKfS0_Pfiii,@"STO_CUDA_ENTRY STV_DEFAULT"
_Z22kComputeMatMultiply_v4PKfS0_Pfiii:
.text._Z22kComputeMatMultiply_v4PKfS0_Pfiii:
[----:B------:R-:W-:Y:S01]  /*0000*/  LDC R1, c[0x0][0x37c] ;  /* 0x0000df00ff017b82 */ /* 0x000fe20000000800 */
[----:B------:R-:W0:Y:S01]  /*0010*/  LDCU UR4, c[0x0][0x3a0] ;  /* 0x00007400ff0477ac */ /* 0x000e220008000800 */
[----:B------:R-:W1:Y:S06]  /*0020*/  S2R R7, SR_TID.X ;  /* 0x0000000000077919 */ /* 0x000e6c0000002100 */
[----:B------:R-:W2:Y:S01]  /*0030*/  LDC.64 R28, c[0x0][0x390] ;  /* 0x0000e400ff1c7b82 */ /* 0x000ea20000000a00 */
[----:B------:R-:W3:Y:S01]  /*0040*/  LDCU.64 UR8, c[0x0][0x358] ;  /* 0x00006b00ff0877ac */ /* 0x000ee20008000a00 */
[----:B------:R-:W4:Y:S01]  /*0050*/  LDCU UR6, c[0x0][0x39c] ;  /* 0x00007380ff0677ac */ /* 0x000f220008000800 */
[----:B0-----:R-:W-:-:S05]  /*0060*/  MOV R33, UR4 ;  /* 0x0000000400217c02 */ /* 0x001fca0008000f00 */
[----:B------:R-:W0:Y:S01]  /*0070*/  S2UR UR4, SR_CTAID.X ;  /* 0x00000000000479c3 */ /* 0x000e220000002500 */
[----:B------:R-:W-:-:S04]  /*0080*/  SHF.R.S32.HI R0, RZ, 0x1f, R33 ;  /* 0x0000001fff007819 */ /* 0x000fc80000011421 */
[----:B------:R-:W-:-:S04]  /*0090*/  LEA.HI R0, R0, R33, RZ, 0x8 ;  /* 0x0000002100007211 */ /* 0x000fc800078f40ff */
[----:B------:R-:W-:-:S04]  /*00a0*/  SHF.R.S32.HI R0, RZ, 0x8, R0 ;  /* 0x00000008ff007819 */ /* 0x000fc80000011400 */
[----:B------:R-:W3:Y:S01]  /*00b0*/  I2F.U32.RP R4, R0 ;  /* 0x0000000000047306 */ /* 0x000ee20000209000 */
[----:B------:R-:W-:Y:S02]  /*00c0*/  IADD3 R5, PT, PT, RZ, -R0, RZ ;  /* 0x80000000ff057210 */ /* 0x000fe40007ffe0ff */
[----:B------:R-:W-:-:S05]  /*00d0*/  ISETP.NE.U32.AND P2, PT, R0, RZ, PT ;  /* 0x000000ff0000720c */ /* 0x000fca0003f45070 */
[----:B---3--:R-:W3:Y:S02]  /*00e0*/  MUFU.RCP R4, R4 ;  /* 0x0000000400047308 */ /* 0x008ee40000001000 */
[----:B---3--:R-:W-:-:S06]  /*00f0*/  IADD3 R2, PT, PT, R4, 0xffffffe, RZ ;  /* 0x0ffffffe04027810 */ /* 0x008fcc0007ffe0ff */
[----:B------:R3:W4:Y:S02]  /*0100*/  F2I.FTZ.U32.TRUNC.NTZ R3, R2 ;  /* 0x0000000200037305 */ /* 0x000724000021f000 */
[----:B---3--:R-:W-:Y:S02]  /*0110*/  HFMA2 R2, -RZ, RZ, 0, 0 ;  /* 0x00000000ff027431 */ /* 0x008fe400000001ff */
[----:B----4-:R-:W-:-:S04]  /*0120*/  IMAD R5, R5, R3, RZ ;  /* 0x0000000305057224 */ /* 0x010fc800078e02ff */
[----:B------:R-:W-:-:S06]  /*0130*/  IMAD.HI.U32 R3, R3, R5, R2 ;  /* 0x0000000503037227 */ /* 0x000fcc00078e0002 */
[----:B0-----:R-:W-:-:S05]  /*0140*/  IMAD.HI.U32 R3, R3, UR4, RZ ;  /* 0x0000000403037c27 */ /* 0x001fca000f8e00ff */
[----:B------:R-:W-:-:S05]  /*0150*/  IADD3 R5, PT, PT, -R3, RZ, RZ ;  /* 0x000000ff03057210 */ /* 0x000fca0007ffe1ff */
[----:B------:R-:W-:-:S05]  /*0160*/  IMAD R5, R0, R5, UR4 ;  /* 0x0000000400057e24 */ /* 0x000fca000f8e0205 */
[----:B------:R-:W-:-:S13]  /*0170*/  ISETP.GE.U32.AND P0, PT, R5, R0, PT ;  /* 0x000000000500720c */ /* 0x000fda0003f06070 */
[----:B------:R-:W-:Y:S02]  /*0180*/  @P0 IADD3 R5, PT, PT, -R0, R5, RZ ;  /* 0x0000000500050210 */ /* 0x000fe40007ffe1ff */
[----:B------:R-:W-:Y:S02]  /*0190*/  @P0 IADD3 R3, PT, PT, R3, 0x1, RZ ;  /* 0x0000000103030810 */ /* 0x000fe40007ffe0ff */
[----:B------:R-:W-:-:S13]  /*01a0*/  ISETP.GE.U32.AND P1, PT, R5, R0, PT ;  /* 0x000000000500720c */ /* 0x000fda0003f26070 */
[----:B------:R-:W-:Y:S02]  /*01b0*/  @P1 IADD3 R3, PT, PT, R3, 0x1, RZ ;  /* 0x0000000103031810 */ /* 0x000fe40007ffe0ff */
[----:B------:R-:W-:-:S04]  /*01c0*/  @!P2 LOP3.LUT R3, RZ, R0, RZ, 0x33, !PT ;  /* 0x00000000ff03a212 */ /* 0x000fc800078e33ff */
[C---:B------:R-:W-:Y:S02]  /*01d0*/  IADD3 R5, PT, PT, -R3.reuse, RZ, RZ ;  /* 0x000000ff03057210 */ /* 0x040fe40007ffe1ff */
[----:B------:R-:W-:-:S03]  /*01e0*/  SHF.L.U32 R30, R3, 0x4, RZ ;  /* 0x00000004031e7819 */ /* 0x000fc600000006ff */
[----:B------:R-:W-:-:S05]  /*01f0*/  IMAD R0, R0, R5, UR4 ;  /* 0x0000000400007e24 */ /* 0x000fca000f8e0205 */
[----:B-1----:R-:W-:-:S04]  /*0200*/  LEA R0, R0, R7, 0x7 ;  /* 0x0000000700007211 */ /* 0x002fc800078e38ff */
[----:B------:R-:W-:-:S05]  /*0210*/  SHF.L.U32 R0, R0, 0x1, RZ ;  /* 0x0000000100007819 */ /* 0x000fca00000006ff */
[----:B------:R-:W-:-:S04]  /*0220*/  IMAD R3, R30, R33, R0 ;  /* 0x000000211e037224 */ /* 0x000fc800078e0200 */
[----:B--2---:R-:W-:-:S05]  /*0230*/  IMAD.WIDE R28, R3, 0x4, R28 ;  /* 0x00000004031c7825 */ /* 0x004fca00078e021c */
[----:B------:R-:W5:Y:S01]  /*0240*/  LDG.E R91, desc[UR8][R28.64] ;  /* 0x000000081c5b7981 */ /* 0x000f62000c1e1900 */
[----:B------:R-:W-:-:S03]  /*0250*/  IMAD.WIDE R26, R33, 0x4, R28 ;  /* 0x00000004211a7825 */ /* 0x000fc600078e021c */
[----:B------:R-:W5:Y:S01]  /*0260*/  LDG.E R93, desc[UR8][R28.64+0x4] ;  /* 0x000004081c5d7981 */ /* 0x000f62000c1e1900 */
[----:B------:R-:W-:-:S03]  /*0270*/  IMAD.WIDE R24, R33, 0x4, R26 ;  /* 0x0000000421187825 */ /* 0x000fc600078e021a */
[----:B------:R-:W5:Y:S04]  /*0280*/  LDG.E R42, desc[UR8][R26.64] ;  /* 0x000000081a2a7981 */ /* 0x000f68000c1e1900 */
        /* <DEDUP_REMOVED lines=17> */
[----:B------:R0:W5:Y:S01]  /*03a0*/  LDG.E R40, desc[UR8][R4.64+0x4] ;  /* 0x0000040804287981 */ /* 0x000162000c1e1900 */
[----:B------:R-:W-:-:S03]  /*03b0*/  IMAD.WIDE R12, R33, 0x4, R14 ;  /* 0x00000004210c7825 */ /* 0x000fc600078e020e */
[----:B------:R1:W5:Y:S04]  /*03c0*/  LDG.E R41, desc[UR8][R2.64+0x4] ;  /* 0x0000040802297981 */ /* 0x000368000c1e1900 */
[----:B------:R2:W5:Y:S01]  /*03d0*/  LDG.E R57, desc[UR8][R18.64+0x4] ;  /* 0x0000040812397981 */ /* 0x000562000c1e1900 */
[----:B------:R-:W-:-:S03]  /*03e0*/  IMAD.WIDE R10, R33, 0x4, R12 ;  /* 0x00000004210a7825 */ /* 0x000fc600078e020c */
[----:B------:R2:W5:Y:S01]  /*03f0*/  LDG.E R59, desc[UR8][R16.64] ;  /* 0x00000008103b7981 */ /* 0x000562000c1e1900 */
[----:B------:R-:W-:-:S03]  /*0400*/  IMAD.WIDE R8, R33, 0x4, R10 ;  /* 0x0000000421087825 */ /* 0x000fc600078e020a */
[----:B------:R2:W5:Y:S04]  /*0410*/  LDG.E R61, desc[UR8][R16.64+0x4] ;  /* 0x00000408103d7981 */ /* 0x000568000c1e1900 */
[----:B------:R2:W5:Y:S01]  /*0420*/  LDG.E R63, desc[UR8][R14.64] ;  /* 0x000000080e3f7981 */ /* 0x000562000c1e1900 */
[----:B------:R-:W-:-:S03]  /*0430*/  IMAD.WIDE R6, R33, 0x4, R8 ;  /* 0x0000000421067825 */ /* 0x000fc600078e0208 */
[----:B------:R2:W5:Y:S01]  /*0440*/  LDG.E R65, desc[UR8][R14.64+0x4] ;  /* 0x000004080e417981 */ /* 0x000562000c1e1900 */
[----:B0-----:R-:W-:-:S03]  /*0450*/  IMAD.WIDE R4, R33, 0x4, R6 ;  /* 0x0000000421047825 */ /* 0x001fc600078e0206 */
[----:B------:R2:W5:Y:S04]  /*0460*/  LDG.E R67, desc[UR8][R12.64] ;  /* 0x000000080c437981 */ /* 0x000568000c1e1900 */
[----:B------:R2:W5:Y:S01]  /*0470*/  LDG.E R69, desc[UR8][R12.64+0x4] ;  /* 0x000004080c457981 */ /* 0x000562000c1e1900 */
[----:B-1----:R-:W-:-:S03]  /*0480*/  IMAD.WIDE R2, R33, 0x4, R4 ;  /* 0x0000000421027825 */ /* 0x002fc600078e0204 */
[----:B------:R2:W5:Y:S04]  /*0490*/  LDG.E R71, desc[UR8][R10.64] ;  /* 0x000000080a477981 */ /* 0x000568000c1e1900 */
        /* <DEDUP_REMOVED lines=8> */
[----:B------:R2:W5:Y:S01]  /*0520*/  LDG.E R89, desc[UR8][R2.64+0x4] ;  /* 0x0000040802597981 */ /* 0x000562000c1e1900 */
[----:B------:R-:W-:-:S09]  /*0530*/  UISETP.GE.AND UP0, UPT, UR6, 0x20, UPT ;  /* 0x000000200600788c */ /* 0x000fd2000bf06270 */
[----:B--2---:R-:W-:Y:S05]  /*0540*/  BRA.U !UP0, `(.L_x_0) ;  /* 0x0000000508cc7547 */ /* 0x004fea000b800000 */
[----:B------:R-:W0:Y:S01]  /*0550*/  S2R R35, SR_TID.X ;  /* 0x0000000000237919 */ /* 0x000e220000002100 */
[----:B------:R-:W1:Y:S01]  /*0560*/  LDC R60, c[0x0][0x360] ;  /* 0x0000d800ff3c7b82 */ /* 0x000e620000000800 */
[----:B------:R-:W-:Y:S01]  /*0570*/  UMOV UR4, 0x400 ;  /* 0x0000040000047882 */ /* 0x000fe20000000000 */
[----:B------:R-:W-:-:S06]  /*0580*/  MOV R58, RZ ;  /* 0x000000ff003a7202 */ /* 0x000fcc0000000f00 */
[----:B------:R-:W2:Y:S01]  /*0590*/  S2UR UR5, SR_CgaCtaId ;  /* 0x00000000000579c3 */ /* 0x000ea20000008800 */
[C---:B0-----:R-:W-:Y:S01]  /*05a0*/  LOP3.LUT R46, R35.reuse, 0x1f, RZ, 0xc0, !PT ;  /* 0x0000001f232e7812 */ /* 0x041fe200078ec0ff */
[----:B--2---:R-:W-:Y:S01]  /*05b0*/  ULEA UR4, UR5, UR4, 0x18 ;  /* 0x0000000405047291 */ /* 0x004fe2000f8ec0ff */
[C---:B------:R-:W-:Y:S01]  /*05c0*/  LEA.HI R31, R35.reuse, R30, RZ, 0x1b ;  /* 0x0000001e231f7211 */ /* 0x040fe200078fd8ff */
[----:B------:R-:W-:Y:S01]  /*05d0*/  USHF.R.S32.HI UR5, URZ, 0x1f, UR6 ;  /* 0x0000001fff057899 */ /* 0x000fe20008011406 */
[----:B-1----:R-:W-:-:S03]  /*05e0*/  IADD3 R33, PT, PT, R35, R60, RZ ;  /* 0x0000003c23217210 */ /* 0x002fc60007ffe0ff */
[----:B------:R-:W-:Y:S01]  /*05f0*/  IMAD R46, R31, UR6, R46 ;  /* 0x000000061f2e7c24 */ /* 0x000fe2000f8e022e */
[-C--:B------:R-:W-:Y:S01]  /*0600*/  IADD3 R31, PT, PT, R33, R60.reuse, RZ ;  /* 0x0000003c211f7210 */ /* 0x080fe20007ffe0ff */
[----:B------:R-:W-:Y:S01]  /*0610*/  ULEA.HI UR5, UR5, UR6, URZ, 0x5 ;  /* 0x0000000605057291 */ /* 0x000fe2000f8f28ff */
[----:B------:R-:W-:Y:S02]  /*0620*/  LEA R48, R35, UR4, 0x2 ;  /* 0x0000000423307c11 */ /* 0x000fe4000f8e10ff */
[----:B------:R-:W-:Y:S01]  /*0630*/  IADD3 R35, PT, PT, R31, R60, RZ ;  /* 0x0000003c1f237210 */ /* 0x000fe20007ffe0ff */
[----:B------:R-:W-:Y:S01]  /*0640*/  USHF.R.S32.HI UR5, URZ, 0x5, UR5 ;  /* 0x00000005ff057899 */ /* 0x000fe20008011405 */
[----:B------:R-:W-:Y:S02]  /*0650*/  LOP3.LUT R50, R33, 0x1f, RZ, 0xc0, !PT ;  /* 0x0000001f21327812 */ /* 0x000fe400078ec0ff */
[----:B------:R-:W-:Y:S02]  /*0660*/  LOP3.LUT R54, R31, 0x1f, RZ, 0xc0, !PT ;  /* 0x0000001f1f367812 */ /* 0x000fe400078ec0ff */
[----:B------:R-:W-:-:S02]  /*0670*/  LEA.HI R33, R33, R30, RZ, 0x1b ;  /* 0x0000001e21217211 */ /* 0x000fc400078fd8ff */
[-C--:B------:R-:W-:Y:S02]  /*0680*/  LEA.HI R31, R31, R30.reuse, RZ, 0x1b ;  /* 0x0000001e1f1f7211 */ /* 0x080fe400078fd8ff */
[----:B------:R-:W-:Y:S01]  /*0690*/  LEA.HI R37, R35, R30, RZ, 0x1b ;  /* 0x0000001e23257211 */ /* 0x000fe200078fd8ff */
[----:B------:R-:W-:Y:S01]  /*06a0*/  IMAD R50, R33, UR6, R50 ;  /* 0x0000000621327c24 */ /* 0x000fe2000f8e0232 */
[----:B------:R-:W-:Y:S01]  /*06b0*/  LOP3.LUT R56, R35, 0x1f, RZ, 0xc0, !PT ;  /* 0x0000001f23387812 */ /* 0x000fe200078ec0ff */
[----:B------:R-:W-:Y:S01]  /*06c0*/  IMAD R54, R31, UR6, R54 ;  /* 0x000000061f367c24 */ /* 0x000fe2000f8e0236 */
[----:B------:R-:W-:-:S03]  /*06d0*/  LEA R52, R60, R48, 0x2 ;  /* 0x000000303c347211 */ /* 0x000fc600078e10ff */
[----:B------:R-:W-:Y:S01]  /*06e0*/  IMAD R56, R37, UR6, R56 ;  /* 0x0000000625387c24 */ /* 0x000fe2000f8e0238 */
[----:B------:R-:W-:-:S07]  /*06f0*/  LEA R60, R60, R52, 0x2 ;  /* 0x000000343c3c7211 */ /* 0x000fce00078e10ff */
.L_x_2:
[----:B------:R-:W0:Y:S01]  /*0700*/  LDC.64 R36, c[0x0][0x380] ;  /* 0x0000e000ff247b82 */ /* 0x000e220000000a00 */
[C---:B------:R-:W-:Y:S02]  /*0710*/  LEA R31, R58.reuse, R46, 0x5 ;  /* 0x0000002e3a1f7211 */ /* 0x040fe400078e28ff */
[C---:B------:R-:W-:Y:S02]  /*0720*/  LEA R33, R58.reuse, R50, 0x5 ;  /* 0x000000323a217211 */ /* 0x040fe400078e28ff */
[C---:B------:R-:W-:Y:S02]  /*0730*/  LEA R35, R58.reuse, R54, 0x5 ;  /* 0x000000363a237211 */ /* 0x040fe400078e28ff */
[----:B------:R-:W-:Y:S01]  /*0740*/  LEA R62, R58, R56, 0x5 ;  /* 0x000000383a3e7211 */ /* 0x000fe200078e28ff */
[----:B0-----:R-:W-:-:S04]  /*0750*/  IMAD.WIDE R30, R31, 0x4, R36 ;  /* 0x000000041f1e7825 */ /* 0x001fc800078e0224 */
[--C-:B------:R-:W-:Y:S02]  /*0760*/  IMAD.WIDE R32, R33, 0x4, R36.reuse ;  /* 0x0000000421207825 */ /* 0x100fe400078e0224 */
[----:B------:R-:W2:Y:S02]  /*0770*/  LDG.E R31, desc[UR8][R30.64] ;  /* 0x000000081e1f7981 */ /* 0x000ea4000c1e1900 */
[--C-:B------:R-:W-:Y:S02]  /*0780*/  IMAD.WIDE R34, R35, 0x4, R36.reuse ;  /* 0x0000000423227825 */ /* 0x100fe400078e0224 */
[----:B------:R0:W3:Y:S02]  /*0790*/  LDG.E R33, desc[UR8][R32.64] ;  /* 0x0000000820217981 */ /* 0x0000e4000c1e1900 */
[----:B------:R-:W-:Y:S02]  /*07a0*/  IMAD.WIDE R36, R62, 0x4, R36 ;  /* 0x000000043e247825 */ /* 0x000fe400078e0224 */
[----:B------:R-:W4:Y:S04]  /*07b0*/  LDG.E R35, desc[UR8][R34.64] ;  /* 0x0000000822237981 */ /* 0x000f28000c1e1900 */
[----:B------:R-:W4:Y:S01]  /*07c0*/  LDG.E R36, desc[UR8][R36.64] ;  /* 0x0000000824247981 */ /* 0x000f22000c1e1900 */
[----:B------:R-:W1:Y:S02]  /*07d0*/  LDC R64, c[0x0][0x360] ;  /* 0x0000d800ff407b82 */ /* 0x000e640000000800 */
[----:B-1----:R-:W-:Y:S01]  /*07e0*/  LEA R64, R64, R60, 0x2 ;  /* 0x0000003c40407211 */ /* 0x002fe200078e10ff */
[----:B0-----:R-:W-:Y:S01]  /*07f0*/  HFMA2 R32, -RZ, RZ, 0, 6.103515625e-05 ;  /* 0x00000400ff207431 */ /* 0x001fe200000001ff */
[----:B------:R-:W-:Y:S01]  /*0800*/  MOV R62, RZ ;  /* 0x000000ff003e7202 */ /* 0x000fe20000000f00 */
[----:B--2---:R0:W-:Y:S04]  /*0810*/  STS [R48], R31 ;  /* 0x0000001f30007388 */ /* 0x0041e80000000800 */
[----:B---3--:R0:W-:Y:S04]  /*0820*/  STS [R52], R33 ;  /* 0x0000002134007388 */ /* 0x0081e80000000800 */
[----:B----4-:R0:W-:Y:S04]  /*0830*/  STS [R60], R35 ;  /* 0x000000233c007388 */ /* 0x0101e80000000800 */
[----:B------:R0:W-:Y:S01]  /*0840*/  STS [R64], R36 ;  /* 0x0000002440007388 */ /* 0x0001e20000000800 */
[----:B------:R-:W-:Y:S06]  /*0850*/  BAR.SYNC.DEFER_BLOCKING 0x0 ;  /* 0x0000000000007b1d */ /* 0x000fec0000010000 */
.L_x_1:
[----:B0-----:R-:W0:Y:S01]  /*0860*/  LDC R33, c[0x0][0x3a0] ;  /* 0x0000e800ff217b82 */ /* 0x001e220000000800 */
[----:B------:R-:W-:-:S07]  /*0870*/  LEA R34, R58, R62, 0x5 ;  /* 0x0000003e3a227211 */ /* 0x000fce00078e28ff */
[----:B------:R-:W1:Y:S01]  /*0880*/  LDC.64 R30, c[0x0][0x388] ;  /* 0x0000e200ff1e7b82 */ /* 0x000e620000000a00 */
[----:B0-----:R-:W-:-:S04]  /*0890*/  IMAD R35, R34, R33, R0 ;  /* 0x0000002122237224 */ /* 0x001fc800078e0200 */
[----:B-1----:R-:W-:-:S05]  /*08a0*/  IMAD.WIDE R30, R35, 0x4, R30 ;  /* 0x00000004231e7825 */ /* 0x002fca00078e021e */
[----:B------:R-:W2:Y:S04]  /*08b0*/  LDG.E R36, desc[UR8][R30.64] ;  /* 0x000000081e247981 */ /* 0x000ea8000c1e1900 */
[----:B------:R0:W3:Y:S01]  /*08c0*/  LDG.E R34, desc[UR8][R30.64+0x4] ;  /* 0x000004081e227981 */ /* 0x0000e2000c1e1900 */
[----:B------:R-:W1:Y:S01]  /*08d0*/  S2UR UR6, SR_CgaCtaId ;  /* 0x00000000000679c3 */ /* 0x000e620000008800 */
[----:B------:R-:W-:Y:S01]  /*08e0*/  UMOV UR4, 0x400 ;  /* 0x0000040000047882 */ /* 0x000fe20000000000 */
[----:B------:R-:W-:Y:S01]  /*08f0*/  IADD3 R62, PT, PT, R62, 0x1, RZ ;  /* 0x000000013e3e7810 */ /* 0x000fe20007ffe0ff */
[----:B-1----:R-:W-:-:S09]  /*0900*/  ULEA UR4, UR6, UR4, 0x18 ;  /* 0x0000000406047291 */ /* 0x002fd2000f8ec0ff */
[----:B------:R-:W2:Y:S04]  /*0910*/  LDS R35, [R32+UR4+-0x400] ;  /* 0xfffc000420237984 */ /* 0x000ea80008000800 */
[----:B------:R-:W1:Y:S04]  /*0920*/  LDS R37, [R32+UR4+-0x380] ;  /* 0xfffc800420257984 */ /* 0x000e680008000800 */
[----:B------:R-:W4:Y:S04]  /*0930*/  LDS R64, [R32+UR4+-0x300] ;  /* 0xfffd000420407984 */ /* 0x000f280008000800 */
[----:B------:R-:W4:Y:S04]  /*0940*/  LDS R66, [R32+UR4+-0x280] ;  /* 0xfffd800420427984 */ /* 0x000f280008000800 */
[----:B------:R-:W3:Y:S04]  /*0950*/  LDS R68, [R32+UR4+-0x200] ;  /* 0xfffe000420447984 */ /* 0x000ee80008000800 */
[----:B------:R-:W3:Y:S04]  /*0960*/  LDS R70, [R32+UR4+-0x180] ;  /* 0xfffe800420467984 */ /* 0x000ee80008000800 */
[----:B------:R-:W3:Y:S04]  /*0970*/  LDS R72, [R32+UR4+-0x100] ;  /* 0xffff000420487984 */ /* 0x000ee80008000800 */
[----:B0-----:R-:W0:Y:S04]  /*0980*/  LDS R30, [R32+UR4+-0x80] ;  /* 0xffff8004201e7984 */ /* 0x001e280008000800 */
[----:B------:R-:W0:Y:S04]  /*0990*/  LDS R31, [R32+UR4] ;  /* 0x00000004201f7984 */ /* 0x000e280008000800 */
[----:B------:R-:W0:Y:S04]  /*09a0*/  LDS R74, [R32+UR4+0x80] ;  /* 0x00008004204a7984 */ /* 0x000e280008000800 */
[----:B------:R-:W0:Y:S04]  /*09b0*/  LDS R76, [R32+UR4+0x100] ;  /* 0x00010004204c7984 */ /* 0x000e280008000800 */
[----:B------:R-:W0:Y:S04]  /*09c0*/  LDS R78, [R32+UR4+0x180] ;  /* 0x00018004204e7984 */ /* 0x000e280008000800 */
[----:B------:R-:W0:Y:S04]  /*09d0*/  LDS R80, [R32+UR4+0x200] ;  /* 0x0002000420507984 */ /* 0x000e280008000800 */
[----:B------:R-:W0:Y:S04]  /*09e0*/  LDS R82, [R32+UR4+0x280] ;  /* 0x0002800420527984 */ /* 0x000e280008000800 */
[----:B------:R-:W0:Y:S04]  /*09f0*/  LDS R84, [R32+UR4+0x300] ;  /* 0x0003000420547984 */ /* 0x000e280008000800 */
[----:B------:R1:W0:Y:S02]  /*0a00*/  LDS R86, [R32+UR4+0x380] ;  /* 0x0003800420567984 */ /* 0x0002240008000800 */
[----:B-1----:R-:W-:-:S04]  /*0a10*/  IADD3 R32, PT, PT, R32, 0x4, RZ ;  /* 0x0000000420207810 */ /* 0x002fc80007ffe0ff */
[----:B------:R-:W-:Y:S01]  /*0a20*/  ISETP.NE.AND P0, PT, R32, 0x480, PT ;  /* 0x000004802000780c */ /* 0x000fe20003f05270 */
[C---:B--2--5:R-:W-:Y:S01]  /*0a30*/  FFMA R91, R36.reuse, R35, R91 ;  /* 0x00000023245b7223 */ /* 0x064fe2000000005b */
[C---:B------:R-:W-:Y:S01]  /*0a40*/  FFMA R42, R36.reuse, R37, R42 ;  /* 0x00000025242a7223 */ /* 0x040fe2000000002a */
[C---:B----4-:R-:W-:Y:S01]  /*0a50*/  FFMA R43, R36.reuse, R64, R43 ;  /* 0x00000040242b7223 */ /* 0x050fe2000000002b */
[----:B------:R-:W-:Y:S01]  /*0a60*/  FFMA R47, R36, R66, R47 ;  /* 0x00000042242f7223 */ /* 0x000fe2000000002f */
[C---:B---3--:R-:W-:Y:S01]  /*0a70*/  FFMA R93, R34.reuse, R35, R93 ;  /* 0x00000023225d7223 */ /* 0x048fe2000000005d */
[C---:B------:R-:W-:Y:S01]  /*0a80*/  FFMA R44, R34.reuse, R37, R44 ;  /* 0x00000025222c7223 */ /* 0x040fe2000000002c */
[C---:B------:R-:W-:Y:S01]  /*0a90*/  FFMA R45, R34.reuse, R64, R45 ;  /* 0x00000040222d7223 */ /* 0x040fe2000000002d */
[----:B------:R-:W-:Y:S01]  /*0aa0*/  FFMA R49, R34, R66, R49 ;  /* 0x0000004222317223 */ /* 0x000fe20000000031 */
[-C--:B------:R-:W-:Y:S01]  /*0ab0*/  FFMA R51, R36, R68.reuse, R51 ;  /* 0x0000004424337223 */ /* 0x080fe20000000033 */
[----:B------:R-:W-:Y:S01]  /*0ac0*/  FFMA R53, R34, R68, R53 ;  /* 0x0000004422357223 */ /* 0x000fe20000000035 */
[-C--:B------:R-:W-:Y:S01]  /*0ad0*/  FFMA R55, R36, R70.reuse, R55 ;  /* 0x0000004624377223 */ /* 0x080fe20000000037 */
[----:B------:R-:W-:Y:S01]  /*0ae0*/  FFMA R57, R34, R70, R57 ;  /* 0x0000004622397223 */ /* 0x000fe20000000039 */
[-C--:B------:R-:W-:Y:S01]  /*0af0*/  FFMA R59, R36, R72.reuse, R59 ;  /* 0x00000048243b7223 */ /* 0x080fe2000000003b */
[----:B------:R-:W-:Y:S01]  /*0b00*/  FFMA R61, R34, R72, R61 ;  /* 0x00000048223d7223 */ /* 0x000fe2000000003d */
[-C--:B0-----:R-:W-:Y:S01]  /*0b10*/  FFMA R39, R36, R30.reuse, R39 ;  /* 0x0000001e24277223 */ /* 0x081fe20000000027 */
[----:B------:R-:W-:Y:S01]  /*0b20*/  FFMA R41, R34, R30, R41 ;  /* 0x0000001e22297223 */ /* 0x000fe20000000029 */
[-C--:B------:R-:W-:Y:S01]  /*0b30*/  FFMA R38, R36, R31.reuse, R38 ;  /* 0x0000001f24267223 */ /* 0x080fe20000000026 */
        /* <DEDUP_REMOVED lines=15> */
[----:B------:R-:W-:Y:S06]  /*0c30*/  @P0 BRA `(.L_x_1) ;  /* 0xfffffffc00080947 */ /* 0x000fec000383ffff */
[----:B------:R-:W-:Y:S01]  /*0c40*/  IADD3 R58, PT, PT, R58, 0x1, RZ ;  /* 0x000000013a3a7810 */ /* 0x000fe20007ffe0ff */
[----:B------:R-:W-:Y:S03]  /*0c50*/  BAR.SYNC.DEFER_BLOCKING 0x0 ;  /* 0x0000000000007b1d */ /* 0x000fe60000010000 */
[----:B------:R-:W-:-:S13]  /*0c60*/  ISETP.NE.AND P0, PT, R58, UR5, PT ;  /* 0x000000053a007c0c */ /* 0x000fda000bf05270 */
[----:B------:R-:W-:Y:S05]  /*0c70*/  @P0 BRA `(.L_x_2) ;  /* 0xfffffff800a00947 */ /* 0x000fea000383ffff */
.L_x_0:
[C---:B------:R-:W-:Y:S01]  /*0c80*/  IMAD.WIDE R30, R33.reuse, 0x4, R16 ;  /* 0x00000004211e7825 */ /* 0x040fe200078e0210 */
[----:B-----5:R-:W-:Y:S04]  /*0c90*/  STG.E desc[UR8][R28.64], R91 ;  /* 0x0000005b1c007986 */ /* 0x020fe8000c101908 */
[----:B------:R-:W-:Y:S01]  /*0ca0*/  STG.E desc[UR8][R28.64+0x4], R93 ;  /* 0x0000045d1c007986 */ /* 0x000fe2000c101908 */
[----:B------:R-:W-:-:S03]  /*0cb0*/  IMAD.WIDE R32, R33, 0x4, R30 ;  /* 0x0000000421207825 */ /* 0x000fc600078e021e */
[----:B------:R-:W-:Y:S04]  /*0cc0*/  STG.E desc[UR8][R26.64], R42 ;  /* 0x0000002a1a007986 */ /* 0x000fe8000c101908 */
        /* <DEDUP_REMOVED lines=28> */
[----:B------:R-:W-:Y:S01]  /*0e90*/  STG.E desc[UR8][R2.64+0x4], R89 ;  /* 0x0000045902007986 */ /* 0x000fe2000c101908 */
[----:B------:R-:W-:Y:S05]  /*0ea0*/  EXIT ;  /* 0x000000000000794d */ /* 0x000fea0003800000 */
.L_x_3:
[----:B------:R-:W-:-:S00]  /*0eb0*/  BRA `(.L_x_3) ;  /* 0xfffffffc00fc7947 */ /* 0x000fc0000383ffff */
[----:B------:R-:W-:-:S00]  /*0ec0*/  NOP ;  /* 0x0000000000007918 */ /* 0x000fc00000000000 */
        /* <DEDUP_REMOVED lines=11> */
.L_x_32:


//--------------------- .text._Z22kComputeMatMultiply_v3PKfS0_Pfii --------------------------
	.section	.text._Z22kComputeMatMultiply_v3PKfS0_Pfii,"ax",@progbits
	.align	128
        .global         _Z22kComputeMatMultiply_v3PKfS0_Pfii
        .type           _Z22kComputeMatMultiply_v3PKfS0_Pfii,@function
        .size           _Z22kComputeMatMultiply_v3PKfS0_Pfii,(.L_x_33 - _Z22kComputeMatMultiply_v3PKfS0_Pfii)
        .other          _Z22kComputeMatMultiply_v3PKfS0_Pfii,@"STO_CUDA_ENTRY STV_DEFAULT"
_Z22kComputeMatMultiply_v3PKfS0_Pfii:
.text._Z22kComputeMatMultiply_v3PKfS0_Pfii:
[----:B------:R-:W-:Y:S01]  /*0000*/  LDC R1, c[0x0][0x37c] ;  /* 0x0000df00ff017b82 */ /* 0x000fe20000000800 */
[----:B------:R-:W0:Y:S07]  /*0010*/  S2R R8, SR_TID.X ;  /* 0x0000000000087919 */ /* 0x000e2e0000002100 */
[----:B------:R-:W0:Y:S01]  /*0020*/  LDC.64 R2, c[0x0][0x398] ;  /* 0x0000e600ff027b82 */ /* 0x000e220000000a00 */
[----:B------:R-:W1:Y:S01]  /*0030*/  LDCU.64 UR8, c[0x0][0x358] ;  /* 0x00006b00ff0877ac */ /* 0x000e620008000a00 */
[----:B------:R-:W-:Y:S06]  /*0040*/  BSSY.RECONVERGENT B0, `(.L_x_4) ;  /* 0x0000012000007945 */ /* 0x000fec0003800200 */
[----:B------:R-:W2:Y:S01]  /*0050*/  S2UR UR10, SR_CTAID.X ;  /* 0x00000000000a79c3 */ /* 0x000ea20000002500 */
[----:B0-----:R-:W-:-:S13]  /*0060*/  ISETP.GE.AND P0, PT, R8, R2, PT ;  /* 0x000000020800720c */ /* 0x001fda0003f06270 */
[----:B-12---:R-:W-:Y:S05]  /*0070*/  @P0 BRA `(.L_x_5) ;  /* 0x0000000000380947 */ /* 0x006fea0003800000 */
[----:B------:R-:W0:Y:S01]  /*0080*/  S2R R5, SR_CgaCtaId ;  /* 0x0000000000057919 */ /* 0x000e220000008800 */
[----:B------:R-:W1:Y:S01]  /*0090*/  LDC R10, c[0x0][0x360] ;  /* 0x0000d800ff0a7b82 */ /* 0x000e620000000800 */
[----:B------:R-:W-:Y:S02]  /*00a0*/  MOV R0, 0x400 ;  /* 0x0000040000007802 */ /* 0x000fe40000000f00 */
[----:B------:R-:W-:-:S05]  /*00b0*/  MOV R9, R8 ;  /* 0x0000000800097202 */ /* 0x000fca0000000f00 */
[----:B------:R-:W2:Y:S01]  /*00c0*/  LDC.64 R6, c[0x0][0x380] ;  /* 0x0000e000ff067b82 */ /* 0x000ea20000000a00 */
[----:B0-----:R-:W-:-:S07]  /*00d0*/  LEA R0, R5, R0, 0x18 ;  /* 0x0000000005007211 */ /* 0x001fce00078ec0ff */
.L_x_6:
[----:B------:R-:W-:-:S04]  /*00e0*/  IMAD R5, R2, UR10, R9 ;  /* 0x0000000a02057c24 */ /* 0x000fc8000f8e0209 */
[----:B0-2---:R-:W-:-:S06]  /*00f0*/  IMAD.WIDE.U32 R4, R5, 0x4, R6 ;  /* 0x0000000405047825 */ /* 0x005fcc00078e0006 */
[----:B------:R-:W2:Y:S01]  /*0100*/  LDG.E R4, desc[UR8][R4.64] ;  /* 0x0000000804047981 */ /* 0x000ea2000c1e1900 */
[----:B------:R-:W-:Y:S02]  /*0110*/  LEA R11, R9, R0, 0x2 ;  /* 0x00000000090b7211 */ /* 0x000fe400078e10ff */
[----:B-1----:R-:W-:-:S04]  /*0120*/  IADD3 R9, PT, PT, R10, R9, RZ ;  /* 0x000000090a097210 */ /* 0x002fc80007ffe0ff */
[----:B------:R-:W-:Y:S01]  /*0130*/  ISETP.GE.AND P0, PT, R9, R2, PT ;  /* 0x000000020900720c */ /* 0x000fe20003f06270 */
[----:B--2---:R0:W-:-:S12]  /*0140*/  STS [R11], R4 ;  /* 0x000000040b007388 */ /* 0x0041d80000000800 */
[----:B------:R-:W-:Y:S05]  /*0150*/  @!P0 BRA `(.L_x_6) ;  /* 0xfffffffc00e08947 */ /* 0x000fea000383ffff */
.L_x_5:
[----:B------:R-:W-:Y:S05]  /*0160*/  BSYNC.RECONVERGENT B0 ;  /* 0x0000000000007941 */ /* 0x000fea0003800200 */
.L_x_4:
[----:B------:R-:W1:Y:S02]  /*0170*/  LDCU UR11, c[0x0][0x360] ;  /* 0x00006c00ff0b77ac */ /* 0x000e640008000800 */
[----:B-1----:R-:W1:Y:S01]  /*0180*/  I2F.U32.RP R0, UR11 ;  /* 0x0000000b00007d06 */ /* 0x002e620008209000 */
[----:B------:R-:W-:Y:S02]  /*0190*/  ISETP.NE.U32.AND P2, PT, RZ, UR11, PT ;  /* 0x0000000bff007c0c */ /* 0x000fe4000bf45070 */
[----:B------:R-:W-:-:S05]  /*01a0*/  ISETP.LT.U32.AND P3, PT, R3, UR11, PT ;  /* 0x0000000b03007c0c */ /* 0x000fca000bf61070 */
[----:B-1----:R-:W0:Y:S02]  /*01b0*/  MUFU.RCP R0, R0 ;  /* 0x0000000000007308 */ /* 0x002e240000001000 */
[----:B0-----:R-:W-:-:S06]  /*01c0*/  IADD3 R4, PT, PT, R0, 0xffffffe, RZ ;  /* 0x0ffffffe00047810 */ /* 0x001fcc0007ffe0ff */
[----:B------:R0:W1:Y:S02]  /*01d0*/  F2I.FTZ.U32.TRUNC.NTZ R5, R4 ;  /* 0x0000000400057305 */ /* 0x000064000021f000 */
[----:B0-----:R-:W-:Y:S01]  /*01e0*/  HFMA2 R4, -RZ, RZ, 0, 0 ;  /* 0x00000000ff047431 */ /* 0x001fe200000001ff */
[----:B-1----:R-:W-:-:S05]  /*01f0*/  IADD3 R7, PT, PT, RZ, -R5, RZ ;  /* 0x80000005ff077210 */ /* 0x002fca0007ffe0ff */
[----:B------:R-:W-:-:S04]  /*0200*/  IMAD R7, R7, UR11, RZ ;  /* 0x0000000b07077c24 */ /* 0x000fc8000f8e02ff */
[----:B------:R-:W-:-:S06]  /*0210*/  IMAD.HI.U32 R6, R5, R7, R4 ;  /* 0x0000000705067227 */ /* 0x000fcc00078e0004 */
[----:B------:R-:W-:-:S05]  /*0220*/  IMAD.HI.U32 R6, R6, R3, RZ ;  /* 0x0000000306067227 */ /* 0x000fca00078e00ff */
[----:B------:R-:W-:-:S05]  /*0230*/  IADD3 R10, PT, PT, -R6, RZ, RZ ;  /* 0x000000ff060a7210 */ /* 0x000fca0007ffe1ff */
[----:B------:R-:W-:-:S05]  /*0240*/  IMAD R5, R10, UR11, R3 ;  /* 0x0000000b0a057c24 */ /* 0x000fca000f8e0203 */
[----:B------:R-:W-:-:S13]  /*0250*/  ISETP.GE.U32.AND P0, PT, R5, UR11, PT ;  /* 0x0000000b05007c0c */ /* 0x000fda000bf06070 */
[----:B------:R-:W-:Y:S02]  /*0260*/  @P0 IADD3 R5, PT, PT, R5, -UR11, RZ ;  /* 0x8000000b05050c10 */ /* 0x000fe4000fffe0ff */
[----:B------:R-:W-:Y:S02]  /*0270*/  @P0 IADD3 R6, PT, PT, R6, 0x1, RZ ;  /* 0x0000000106060810 */ /* 0x000fe40007ffe0ff */
[----:B------:R-:W-:-:S13]  /*0280*/  ISETP.GE.U32.AND P1, PT, R5, UR11, PT ;  /* 0x0000000b05007c0c */ /* 0x000fda000bf26070 */
[----:B------:R-:W-:Y:S02]  /*0290*/  @P1 IADD3 R6, PT, PT, R6, 0x1, RZ ;  /* 0x0000000106061810 */ /* 0x000fe40007ffe0ff */
[----:B------:R-:W-:Y:S01]  /*02a0*/  @!P2 LOP3.LUT R6, RZ, UR11, RZ, 0x33, !PT ;  /* 0x0000000bff06ac12 */ /* 0x000fe2000f8e33ff */
[----:B------:R-:W-:Y:S06]  /*02b0*/  @P3 EXIT ;  /* 0x000000000000394d */ /* 0x000fec0003800000 */
[----:B------:R-:W-:Y:S01]  /*02c0*/  ISETP.GE.AND P0, PT, R2, 0x1, PT ;  /* 0x000000010200780c */ /* 0x000fe20003f06270 */
[----:B------:R-:W-:-:S12]  /*02d0*/  IMAD R3, R3, UR10, R8 ;  /* 0x0000000a03037c24 */ /* 0x000fd8000f8e0208 */
[----:B------:R-:W-:Y:S05]  /*02e0*/  @!P0 BRA `(.L_x_7) ;  /* 0x0000000c00b08947 */ /* 0x000fea0003800000 */
[----:B------:R-:W-:Y:S01]  /*02f0*/  VIMNMX.U32 R0, PT, PT, R6, 0x1, !PT ;  /* 0x0000000106007848 */ /* 0x000fe20007fe0000 */
[----:B------:R-:W-:-:S06]  /*0300*/  UMOV UR4, URZ ;  /* 0x000000ff00047c82 */ /* 0x000fcc0008000000 */
.L_x_13:
[----:B0-----:R-:W0:Y:S01]  /*0310*/  S2R R7, SR_TID.X ;  /* 0x0000000000077919 */ /* 0x001e220000002100 */
[----:B------:R-:W1:Y:S01]  /*0320*/  LDCU UR5, c[0x0][0x398] ;  /* 0x00007300ff0577ac */ /* 0x000e620008000800 */
[----:B------:R-:W-:Y:S01]  /*0330*/  HFMA2 R32, -RZ, RZ, 0, 0 ;  /* 0x00000000ff207431 */ /* 0x000fe200000001ff */
[----:B------:R-:W-:Y:S02]  /*0340*/  UIMAD UR7, UR11, UR4, URZ ;  /* 0x000000040b0772a4 */ /* 0x000fe4000f8e02ff */
[----:B-1----:R-:W-:-:S03]  /*0350*/  UISETP.GE.U32.AND UP0, UPT, UR5, 0x10, UPT ;  /* 0x000000100500788c */ /* 0x002fc6000bf06070 */
[----:B------:R-:W-:Y:S01]  /*0360*/  UMOV UR5, URZ ;  /* 0x000000ff00057c82 */ /* 0x000fe20008000000 */
[----:B0-----:R-:W-:-:S05]  /*0370*/  IADD3 R3, PT, PT, R7, UR7, RZ ;  /* 0x0000000707037c10 */ /* 0x001fca000fffe0ff */
[----:B------:R-:W-:Y:S05]  /*0380*/  BRA.U !UP0, `(.L_x_8) ;  /* 0x0000000508c87547 */ /* 0x000fea000b800000 */
[----:B------:R-:W0:Y:S01]  /*0390*/  LDC.64 R8, c[0x0][0x398] ;  /* 0x0000e600ff087b82 */ /* 0x000e220000000a00 */
[----:B------:R-:W-:Y:S01]  /*03a0*/  UMOV UR5, 0x400 ;  /* 0x0000040000057882 */ /* 0x000fe20000000000 */
[----:B------:R-:W-:Y:S02]  /*03b0*/  MOV R32, RZ ;  /* 0x000000ff00207202 */ /* 0x000fe40000000f00 */
[----:B------:R-:W-:-:S04]  /*03c0*/  MOV R5, R3 ;  /* 0x0000000300057202 */ /* 0x000fc80000000f00 */
[----:B------:R-:W1:Y:S08]  /*03d0*/  LDC R4, c[0x0][0x39c] ;  /* 0x0000e700ff047b82 */ /* 0x000e700000000800 */
[----:B------:R-:W2:Y:S01]  /*03e0*/  S2UR UR6, SR_CgaCtaId ;  /* 0x00000000000679c3 */ /* 0x000ea20000008800 */
[C-C-:B0-----:R-:W-:Y:S01]  /*03f0*/  IMAD R22, R9.reuse, 0x4, R7.reuse ;  /* 0x0000000409167824 */ /* 0x141fe200078e0207 */
[----:B------:R-:W-:Y:S01]  /*0400*/  LOP3.LUT R8, R8, 0x7ffffff0, RZ, 0xc0, !PT ;  /* 0x7ffffff008087812 */ /* 0x000fe200078ec0ff */
[----:B------:R-:W-:-:S02]  /*0410*/  IMAD R28, R9, 0xb, R7 ;  /* 0x0000000b091c7824 */ /* 0x000fc400078e0207 */
[C-C-:B------:R-:W-:Y:S01]  /*0420*/  IMAD R19, R9.reuse, 0xd, R7.reuse ;  /* 0x0000000d09137824 */ /* 0x140fe200078e0207 */
[----:B------:R-:W-:Y:S01]  /*0430*/  IADD3 R22, PT, PT, R22, UR7, RZ ;  /* 0x0000000716167c10 */ /* 0x000fe2000fffe0ff */
[C-C-:B------:R-:W-:Y:S01]  /*0440*/  IMAD R18, R9.reuse, 0xe, R7.reuse ;  /* 0x0000000e09127824 */ /* 0x140fe200078e0207 */
[----:B------:R-:W-:Y:S01]  /*0450*/  IADD3 R28, PT, PT, R28, UR7, RZ ;  /* 0x000000071c1c7c10 */ /* 0x000fe2000fffe0ff */
[--C-:B------:R-:W-:Y:S01]  /*0460*/  IMAD R9, R9, 0xc, R7.reuse ;  /* 0x0000000c09097824 */ /* 0x100fe200078e0207 */
[CC--:B-1----:R-:W-:Y:S01]  /*0470*/  LEA R6, R4.reuse, R7.reuse, 0x1 ;  /* 0x0000000704067211 */ /* 0x0c2fe200078e08ff */
[C-C-:B------:R-:W-:Y:S01]  /*0480*/  IMAD R21, R4.reuse, 0x3, R7.reuse ;  /* 0x0000000304157824 */ /* 0x140fe200078e0207 */
[C---:B------:R-:W-:Y:S01]  /*0490*/  LEA R25, R4.reuse, R7, 0x3 ;  /* 0x0000000704197211 */ /* 0x040fe200078e18ff */
[C-C-:B------:R-:W-:Y:S01]  /*04a0*/  IMAD R16, R4.reuse, 0x5, R7.reuse ;  /* 0x0000000504107824 */ /* 0x140fe200078e0207 */
[C-C-:B------:R-:W-:Y:S01]  /*04b0*/  IADD3 R2, PT, PT, R4.reuse, UR7, R7.reuse ;  /* 0x0000000704027c10 */ /* 0x140fe2000fffe007 */
[C-C-:B------:R-:W-:Y:S01]  /*04c0*/  IMAD R23, R4.reuse, 0x6, R7.reuse ;  /* 0x0000000604177824 */ /* 0x140fe200078e0207 */
[----:B------:R-:W-:Y:S01]  /*04d0*/  IADD3 R19, PT, PT, R19, UR7, RZ ;  /* 0x0000000713137c10 */ /* 0x000fe2000fffe0ff */
[C-C-:B------:R-:W-:Y:S01]  /*04e0*/  IMAD R24, R4.reuse, 0x7, R7.reuse ;  /* 0x0000000704187824 */ /* 0x140fe200078e0207 */
[----:B--2---:R-:W-:Y:S01]  /*04f0*/  ULEA UR5, UR6, UR5, 0x18 ;  /* 0x0000000506057291 */ /* 0x004fe2000f8ec0ff */
[C-C-:B------:R-:W-:Y:S01]  /*0500*/  IMAD R26, R4.reuse, 0x9, R7.reuse ;  /* 0x00000009041a7824 */ /* 0x140fe200078e0207 */
[----:B------:R-:W-:Y:S01]  /*0510*/  IADD3 R17, PT, PT, R9, UR7, RZ ;  /* 0x0000000709117c10 */ /* 0x000fe2000fffe0ff */
[--C-:B------:R-:W-:Y:S01]  /*0520*/  IMAD R27, R4, 0xa, R7.reuse ;  /* 0x0000000a041b7824 */ /* 0x100fe200078e0207 */
[----:B------:R-:W-:Y:S01]  /*0530*/  IADD3 R18, PT, PT, R18, UR7, RZ ;  /* 0x0000000712127c10 */ /* 0x000fe2000fffe0ff */
[----:B------:R-:W-:Y:S01]  /*0540*/  IMAD R20, R4, 0xf, R7 ;  /* 0x0000000f04147824 */ /* 0x000fe200078e0207 */
[----:B------:R-:W-:Y:S01]  /*0550*/  IADD3 R7, PT, PT, -R8, RZ, RZ ;  /* 0x000000ff08077210 */ /* 0x000fe20007ffe1ff */
[----:B------:R-:W-:Y:S01]  /*0560*/  VIADD R6, R6, UR7 ;  /* 0x0000000706067c36 */ /* 0x000fe20008000000 */
[----:B------:R-:W-:Y:S01]  /*0570*/  IADD3 R21, PT, PT, R21, UR7, RZ ;  /* 0x0000000715157c10 */ /* 0x000fe2000fffe0ff */
[----:B------:R-:W-:Y:S01]  /*0580*/  UIADD3 UR5, UPT, UPT, UR5, 0x20, URZ ;  /* 0x0000002005057890 */ /* 0x000fe2000fffe0ff */
[----:B------:R-:W-:-:S02]  /*0590*/  IADD3 R16, PT, PT, R16, UR7, RZ ;  /* 0x0000000710107c10 */ /* 0x000fc4000fffe0ff */
[----:B------:R-:W-:Y:S02]  /*05a0*/  IADD3 R23, PT, PT, R23, UR7, RZ ;  /* 0x0000000717177c10 */ /* 0x000fe4000fffe0ff */
[----:B------:R-:W-:Y:S02]  /*05b0*/  IADD3 R24, PT, PT, R24, UR7, RZ ;  /* 0x0000000718187c10 */ /* 0x000fe4000fffe0ff */
[----:B------:R-:W-:Y:S02]  /*05c0*/  IADD3 R25, PT, PT, R25, UR7, RZ ;  /* 0x0000000719197c10 */ /* 0x000fe4000fffe0ff */
[----:B------:R-:W-:Y:S02]  /*05d0*/  IADD3 R26, PT, PT, R26, UR7, RZ ;  /* 0x000000071a1a7c10 */ /* 0x000fe4000fffe0ff */
[----:B------:R-:W-:Y:S02]  /*05e0*/  IADD3 R27, PT, PT, R27, UR7, RZ ;  /* 0x000000071b1b7c10 */ /* 0x000fe4000fffe0ff */
[----:B------:R-:W-:-:S07]  /*05f0*/  IADD3 R20, PT, PT, R20, UR7, RZ ;  /* 0x0000000714147c10 */ /* 0x000fce000fffe0ff */
.L_x_9:
[----:B------:R-:W0:Y:S02]  /*0600*/  LDC.64 R30, c[0x0][0x388] ;  /* 0x0000e200ff1e7b82 */ /* 0x000e240000000a00 */
[----:B0-----:R-:W-:-:S04]  /*0610*/  IMAD.WIDE.U32 R36, R5, 0x4, R30 ;  /* 0x0000000405247825 */ /* 0x001fc800078e001e */
[--C-:B------:R-:W-:Y:S02]  /*0620*/  IMAD.WIDE.U32 R8, R2, 0x4, R30.reuse ;  /* 0x0000000402087825 */ /* 0x100fe400078e001e */
[----:B------:R-:W2:Y:S04]  /*0630*/  LDG.E R37, desc[UR8][R36.64] ;  /* 0x0000000824257981 */ /* 0x000ea8000c1e1900 */
[----:B------:R0:W3:Y:S01]  /*0640*/  LDG.E R29, desc[UR8][R8.64] ;  /* 0x00000008081d7981 */ /* 0x0000e2000c1e1900 */
[----:B------:R-:W-:-:S04]  /*0650*/  IMAD.WIDE.U32 R14, R6, 0x4, R30 ;  /* 0x00000004060e7825 */ /* 0x000fc800078e001e */
[--C-:B------:R-:W-:Y:S02]  /*0660*/  IMAD.WIDE.U32 R12, R21, 0x4, R30.reuse ;  /* 0x00000004150c7825 */ /* 0x100fe400078e001e */
[----:B------:R-:W4:Y:S02]  /*0670*/  LDG.E R14, desc[UR8][R14.64] ;  /* 0x000000080e0e7981 */ /* 0x000f24000c1e1900 */
[--C-:B------:R-:W-:Y:S02]  /*0680*/  IMAD.WIDE.U32 R34, R16, 0x4, R30.reuse ;  /* 0x0000000410227825 */ /* 0x100fe400078e001e */
[----:B0-----:R-:W2:Y:S04]  /*0690*/  LDS.128 R8, [UR5+-0x20] ;  /* 0xffffe005ff087984 */ /* 0x001ea80008000c00 */
[----:B------:R-:W5:Y:S04]  /*06a0*/  LDG.E R34, desc[UR8][R34.64] ;  /* 0x0000000822227981 */ /* 0x000f68000c1e1900 */
[----:B------:R0:W5:Y:S02]  /*06b0*/  LDG.E R15, desc[UR8][R12.64] ;  /* 0x000000080c0f7981 */ /* 0x000164000c1e1900 */
[----:B0-----:R-:W-:-:S05]  /*06c0*/  IMAD.WIDE.U32 R12, R22, 0x4, R30 ;  /* 0x00000004160c7825 */ /* 0x001fca00078e001e */
[----:B------:R0:W5:Y:S02]  /*06d0*/  LDG.E R33, desc[UR8][R12.64] ;  /* 0x000000080c217981 */ /* 0x000164000c1e1900 */
[----:B0-----:R-:W-:-:S05]  /*06e0*/  IMAD.WIDE.U32 R12, R23, 0x4, R30 ;  /* 0x00000004170c7825 */ /* 0x001fca00078e001e */
[----:B------:R-:W5:Y:S01]  /*06f0*/  LDG.E R35, desc[UR8][R12.64] ;  /* 0x000000080c237981 */ /* 0x000f62000c1e1900 */
[----:B--2---:R-:W-:-:S04]  /*0700*/  FFMA R8, R8, R37, R32 ;  /* 0x0000002508087223 */ /* 0x004fc80000000020 */
[----:B---3--:R-:W-:Y:S01]  /*0710*/  FFMA R37, R9, R29, R8 ;  /* 0x0000001d09257223 */ /* 0x008fe20000000008 */
[----:B------:R-:W-:-:S05]  /*0720*/  IMAD.WIDE.U32 R8, R24, 0x4, R30 ;  /* 0x0000000418087825 */ /* 0x000fca00078e001e */
[----:B------:R0:W2:Y:S02]  /*0730*/  LDG.E R29, desc[UR8][R8.64] ;  /* 0x00000008081d7981 */ /* 0x0000a4000c1e1900 */
[----:B0-----:R-:W-:-:S05]  /*0740*/  IMAD.WIDE.U32 R8, R25, 0x4, R30 ;  /* 0x0000000419087825 */ /* 0x001fca00078e001e */
[----:B------:R0:W3:Y:S01]  /*0750*/  LDG.E R32, desc[UR8][R8.64] ;  /* 0x0000000808207981 */ /* 0x0000e2000c1e1900 */
[----:B----4-:R-:W-:-:S04]  /*0760*/  FFMA R10, R10, R14, R37 ;  /* 0x0000000e0a0a7223 */ /* 0x010fc80000000025 */
[----:B-----5:R-:W-:Y:S02]  /*0770*/  FFMA R11, R11, R15, R10 ;  /* 0x0000000f0b0b7223 */ /* 0x020fe4000000000a */
[----:B------:R-:W1:Y:S01]  /*0780*/  LDS.128 R12, [UR5+-0x10] ;  /* 0xfffff005ff0c7984 */ /* 0x000e620008000c00 */
[----:B0-----:R-:W-:-:S04]  /*0790*/  IMAD.WIDE.U32 R8, R26, 0x4, R30 ;  /* 0x000000041a087825 */ /* 0x001fc800078e001e */
[----:B-1----:R-:W-:Y:S02]  /*07a0*/  FFMA R10, R12, R33, R11 ;  /* 0x000000210c0a7223 */ /* 0x002fe4000000000b */
[----:B------:R0:W4:Y:S02]  /*07b0*/  LDG.E R33, desc[UR8][R8.64] ;  /* 0x0000000808217981 */ /* 0x000124000c1e1900 */
[----:B------:R-:W-:-:S04]  /*07c0*/  FFMA R13, R13, R34, R10 ;  /* 0x000000220d0d7223 */ /* 0x000fc8000000000a */
[----:B------:R-:W-:Y:S01]  /*07d0*/  FFMA R34, R14, R35, R13 ;  /* 0x000000230e227223 */ /* 0x000fe2000000000d */
[--C-:B------:R-:W-:Y:S01]  /*07e0*/  IMAD.WIDE.U32 R12, R27, 0x4, R30.reuse ;  /* 0x000000041b0c7825 */ /* 0x100fe200078e001e */
[----:B0-----:R-:W3:Y:S04]  /*07f0*/  LDS.128 R8, [UR5] ;  /* 0x00000005ff087984 */ /* 0x001ee80008000c00 */
[----:B------:R0:W5:Y:S02]  /*0800*/  LDG.E R14, desc[UR8][R12.64] ;  /* 0x000000080c0e7981 */ /* 0x000164000c1e1900 */
[----:B0-----:R-:W-:-:S04]  /*0810*/  IMAD.WIDE.U32 R12, R28, 0x4, R30 ;  /* 0x000000041c0c7825 */ /* 0x001fc800078e001e */
[----:B--2---:R-:W-:Y:S01]  /*0820*/  FFMA R15, R15, R29, R34 ;  /* 0x0000001d0f0f7223 */ /* 0x004fe20000000022 */
[--C-:B------:R-:W-:Y:S01]  /*0830*/  IMAD.WIDE.U32 R34, R17, 0x4, R30.reuse ;  /* 0x0000000411227825 */ /* 0x100fe200078e001e */
[----:B------:R0:W2:Y:S03]  /*0840*/  LDG.E R29, desc[UR8][R12.64] ;  /* 0x000000080c1d7981 */ /* 0x0000a6000c1e1900 */
[----:B0-----:R-:W-:-:S04]  /*0850*/  IMAD.WIDE.U32 R12, R19, 0x4, R30 ;  /* 0x00000004130c7825 */ /* 0x001fc800078e001e */
[----:B---3--:R-:W-:Y:S02]  /*0860*/  FFMA R15, R8, R32, R15 ;  /* 0x00000020080f7223 */ /* 0x008fe4000000000f */
[----:B------:R-:W3:Y:S04]  /*0870*/  LDG.E R8, desc[UR8][R34.64] ;  /* 0x0000000822087981 */ /* 0x000ee8000c1e1900 */
[----:B------:R0:W3:Y:S02]  /*0880*/  LDG.E R32, desc[UR8][R12.64] ;  /* 0x000000080c207981 */ /* 0x0000e4000c1e1900 */
[----:B0-----:R-:W-:-:S04]  /*0890*/  IMAD.WIDE.U32 R12, R18, 0x4, R30 ;  /* 0x00000004120c7825 */ /* 0x001fc800078e001e */
[----:B------:R-:W-:Y:S01]  /*08a0*/  IMAD.WIDE.U32 R30, R20, 0x4, R30 ;  /* 0x00000004141e7825 */ /* 0x000fe200078e001e */
[----:B------:R0:W3:Y:S05]  /*08b0*/  LDG.E R34, desc[UR8][R12.64] ;  /* 0x000000080c227981 */ /* 0x0000ea000c1e1900 */
[----:B------:R-:W3:Y:S01]  /*08c0*/  LDG.E R30, desc[UR8][R30.64] ;  /* 0x000000081e1e7981 */ /* 0x000ee2000c1e1900 */
[----:B----4-:R-:W-:-:S04]  /*08d0*/  FFMA R9, R9, R33, R15 ;  /* 0x0000002109097223 */ /* 0x010fc8000000000f */
[----:B-----5:R-:W-:Y:S02]  /*08e0*/  FFMA R10, R10, R14, R9 ;  /* 0x0000000e0a0a7223 */ /* 0x020fe40000000009 */
[----:B0-----:R-:W3:Y:S01]  /*08f0*/  LDS.128 R12, [UR5+0x10] ;  /* 0x00001005ff0c7984 */ /* 0x001ee20008000c00 */
[----:B------:R-:W-:-:S04]  /*0900*/  IADD3 R7, PT, PT, R7, 0x10, RZ ;  /* 0x0000001007077810 */ /* 0x000fc80007ffe0ff */
[----:B------:R-:W-:Y:S01]  /*0910*/  ISETP.NE.AND P0, PT, R7, RZ, PT ;  /* 0x000000ff0700720c */ /* 0x000fe20003f05270 */
[----:B------:R-:W-:Y:S01]  /*0920*/  UIADD3 UR5, UPT, UPT, UR5, 0x40, URZ ;  /* 0x0000004005057890 */ /* 0x000fe2000fffe0ff */
[C---:B------:R-:W-:Y:S01]  /*0930*/  LEA R2, R4.reuse, R2, 0x4 ;  /* 0x0000000204027211 */ /* 0x040fe200078e20ff */
[C---:B------:R-:W-:Y:S01]  /*0940*/  IMAD R6, R4.reuse, 0x10, R6 ;  /* 0x0000001004067824 */ /* 0x040fe200078e0206 */
[C---:B------:R-:W-:Y:S01]  /*0950*/  LEA R21, R4.reuse, R21, 0x4 ;  /* 0x0000001504157211 */ /* 0x040fe200078e20ff */
[C---:B------:R-:W-:Y:S01]  /*0960*/  IMAD R19, R4.reuse, 0x10, R19 ;  /* 0x0000001004137824 */ /* 0x040fe200078e0213 */
[C---:B------:R-:W-:Y:S02]  /*0970*/  LEA R22, R4.reuse, R22, 0x4 ;  /* 0x0000001604167211 */ /* 0x040fe400078e20ff */
[C---:B------:R-:W-:Y:S02]  /*0980*/  LEA R16, R4.reuse, R16, 0x4 ;  /* 0x0000001004107211 */ /* 0x040fe400078e20ff */
[----:B------:R-:W-:-:S02]  /*0990*/  LEA R23, R4, R23, 0x4 ;  /* 0x0000001704177211 */ /* 0x000fc400078e20ff */
[C---:B------:R-:W-:Y:S02]  /*09a0*/  LEA R24, R4.reuse, R24, 0x4 ;  /* 0x0000001804187211 */ /* 0x040fe400078e20ff */
[C---:B------:R-:W-:Y:S02]  /*09b0*/  LEA R25, R4.reuse, R25, 0x4 ;  /* 0x0000001904197211 */ /* 0x040fe400078e20ff */
[C---:B------:R-:W-:Y:S02]  /*09c0*/  LEA R26, R4.reuse, R26, 0x4 ;  /* 0x0000001a041a7211 */ /* 0x040fe400078e20ff */
[C---:B------:R-:W-:Y:S02]  /*09d0*/  LEA R27, R4.reuse, R27, 0x4 ;  /* 0x0000001b041b7211 */ /* 0x040fe400078e20ff */
[C---:B------:R-:W-:Y:S02]  /*09e0*/  LEA R28, R4.reuse, R28, 0x4 ;  /* 0x0000001c041c7211 */ /* 0x040fe400078e20ff */
[----:B------:R-:W-:-:S02]  /*09f0*/  LEA R17, R4, R17, 0x4 ;  /* 0x0000001104117211 */ /* 0x000fc400078e20ff */
[C---:B------:R-:W-:Y:S02]  /*0a00*/  LEA R18, R4.reuse, R18, 0x4 ;  /* 0x0000001204127211 */ /* 0x040fe400078e20ff */
[C---:B------:R-:W-:Y:S02]  /*0a10*/  LEA R20, R4.reuse, R20, 0x4 ;  /* 0x0000001404147211 */ /* 0x040fe400078e20ff */
[----:B------:R-:W-:Y:S01]  /*0a20*/  LEA R5, R4, R5, 0x4 ;  /* 0x0000000504057211 */ /* 0x000fe200078e20ff */
[----:B--2---:R-:W-:-:S04]  /*0a30*/  FFMA R11, R11, R29, R10 ;  /* 0x0000001d0b0b7223 */ /* 0x004fc8000000000a */
[----:B---3--:R-:W-:-:S04]  /*0a40*/  FFMA R8, R12, R8, R11 ;  /* 0x000000080c087223 */ /* 0x008fc8000000000b */
[----:B------:R-:W-:-:S04]  /*0a50*/  FFMA R9, R13, R32, R8 ;  /* 0x000000200d097223 */ /* 0x000fc80000000008 */
[----:B------:R-:W-:-:S04]  /*0a60*/  FFMA R14, R14, R34, R9 ;  /* 0x000000220e0e7223 */ /* 0x000fc80000000009 */
[----:B------:R-:W-:Y:S01]  /*0a70*/  FFMA R32, R15, R30, R14 ;  /* 0x0000001e0f207223 */ /* 0x000fe2000000000e */
[----:B------:R-:W-:Y:S06]  /*0a80*/  @P0 BRA `(.L_x_9) ;  /* 0xfffffff800dc0947 */ /* 0x000fec000383ffff */
[----:B------:R-:W0:Y:S02]  /*0a90*/  LDCU UR5, c[0x0][0x398] ;  /* 0x00007300ff0577ac */ /* 0x000e240008000800 */
[----:B0-----:R-:W-:-:S12]  /*0aa0*/  ULOP3.LUT UR5, UR5, 0x7ffffff0, URZ, 0xc0, !UPT ;  /* 0x7ffffff005057892 */ /* 0x001fd8000f8ec0ff */
.L_x_8:
[----:B------:R-:W0:Y:S02]  /*0ab0*/  LDC R12, c[0x0][0x398] ;  /* 0x0000e600ff0c7b82 */ /* 0x000e240000000800 */
[----:B0-----:R-:W-:-:S04]  /*0ac0*/  LOP3.LUT R4, R12, 0xf, RZ, 0xc0, !PT ;  /* 0x0000000f0c047812 */ /* 0x001fc800078ec0ff */
[----:B------:R-:W-:-:S13]  /*0ad0*/  ISETP.NE.AND P0, PT, R4, RZ, PT ;  /* 0x000000ff0400720c */ /* 0x000fda0003f05270 */
[----:B------:R-:W-:Y:S05]  /*0ae0*/  @!P0 BRA `(.L_x_10) ;  /* 0x00000004008c8947 */ /* 0x000fea0003800000 */
[----:B------:R-:W-:Y:S02]  /*0af0*/  IADD3 R4, PT, PT, R4, -0x1, RZ ;  /* 0xffffffff04047810 */ /* 0x000fe40007ffe0ff */
[----:B------:R-:W-:Y:S02]  /*0b00*/  LOP3.LUT R2, R12, 0x7, RZ, 0xc0, !PT ;  /* 0x000000070c027812 */ /* 0x000fe400078ec0ff */
[----:B------:R-:W-:Y:S02]  /*0b10*/  ISETP.GE.U32.AND P0, PT, R4, 0x7, PT ;  /* 0x000000070400780c */ /* 0x000fe40003f06070 */
[----:B------:R-:W-:-:S11]  /*0b20*/  ISETP.NE.AND P1, PT, R2, RZ, PT ;  /* 0x000000ff0200720c */ /* 0x000fd60003f25270 */
[----:B------:R-:W-:Y:S05]  /*0b30*/  @!P0 BRA `(.L_x_11) ;  /* 0x0000000000a48947 */ /* 0x000fea0003800000 */
[----:B------:R-:W0:Y:S08]  /*0b40*/  LDC R22, c[0x0][0x39c] ;  /* 0x0000e700ff167b82 */ /* 0x000e300000000800 */
[----:B------:R-:W1:Y:S01]  /*0b50*/  LDC.64 R4, c[0x0][0x388] ;  /* 0x0000e200ff047b82 */ /* 0x000e620000000a00 */
[----:B0-----:R-:W-:-:S05]  /*0b60*/  IMAD R7, R22, UR5, R3 ;  /* 0x0000000516077c24 */ /* 0x001fca000f8e0203 */
[C---:B------:R-:W-:Y:S01]  /*0b70*/  IADD3 R9, PT, PT, R7.reuse, R22, RZ ;  /* 0x0000001607097210 */ /* 0x040fe20007ffe0ff */
[----:B-1----:R-:W-:-:S03]  /*0b80*/  IMAD.WIDE.U32 R6, R7, 0x4, R4 ;  /* 0x0000000407067825 */ /* 0x002fc600078e0004 */
[CC--:B------:R-:W-:Y:S01]  /*0b90*/  IADD3 R11, PT, PT, R9.reuse, R22.reuse, RZ ;  /* 0x00000016090b7210 */ /* 0x0c0fe20007ffe0ff */
[--C-:B------:R-:W-:Y:S01]  /*0ba0*/  IMAD.WIDE.U32 R8, R9, 0x4, R4.reuse ;  /* 0x0000000409087825 */ /* 0x100fe200078e0004 */
[----:B------:R0:W2:Y:S02]  /*0bb0*/  LDG.E R13, desc[UR8][R6.64] ;  /* 0x00000008060d7981 */ /* 0x0000a4000c1e1900 */
[CC--:B------:R-:W-:Y:S01]  /*0bc0*/  IADD3 R17, PT, PT, R11.reuse, R22.reuse, RZ ;  /* 0x000000160b117210 */ /* 0x0c0fe20007ffe0ff */
[--C-:B------:R-:W-:Y:S01]  /*0bd0*/  IMAD.WIDE.U32 R10, R11, 0x4, R4.reuse ;  /* 0x000000040b0a7825 */ /* 0x100fe200078e0004 */
[----:B------:R-:W3:Y:S02]  /*0be0*/  LDG.E R14, desc[UR8][R8.64] ;  /* 0x00000008080e7981 */ /* 0x000ee4000c1e1900 */
[CC--:B------:R-:W-:Y:S01]  /*0bf0*/  IADD3 R19, PT, PT, R17.reuse, R22.reuse, RZ ;  /* 0x0000001611137210 */ /* 0x0c0fe20007ffe0ff */
[--C-:B------:R-:W-:Y:S01]  /*0c00*/  IMAD.WIDE.U32 R16, R17, 0x4, R4.reuse ;  /* 0x0000000411107825 */ /* 0x100fe200078e0004 */
[----:B------:R1:W4:Y:S02]  /*0c10*/  LDG.E R15, desc[UR8][R10.64] ;  /* 0x000000080a0f7981 */ /* 0x000324000c1e1900 */
[C---:B------:R-:W-:Y:S01]  /*0c20*/  IADD3 R21, PT, PT, R19.reuse, R22, RZ ;  /* 0x0000001613157210 */ /* 0x040fe20007ffe0ff */
[----:B------:R-:W-:-:S02]  /*0c30*/  IMAD.WIDE.U32 R18, R19, 0x4, R4 ;  /* 0x0000000413127825 */ /* 0x000fc400078e0004 */
[----:B------:R-:W5:Y:S01]  /*0c40*/  LDG.E R16, desc[UR8][R16.64] ;  /* 0x0000000810107981 */ /* 0x000f62000c1e1900 */
[C---:B------:R-:W-:Y:S01]  /*0c50*/  IADD3 R23, PT, PT, R21.reuse, R22, RZ ;  /* 0x0000001615177210 */ /* 0x040fe20007ffe0ff */
[----:B------:R-:W-:Y:S02]  /*0c60*/  IMAD.WIDE.U32 R20, R21, 0x4, R4 ;  /* 0x0000000415147825 */ /* 0x000fe400078e0004 */
[----:B------:R-:W5:Y:S02]  /*0c70*/  LDG.E R18, desc[UR8][R18.64] ;  /* 0x0000000812127981 */ /* 0x000f64000c1e1900 */
[C---:B------:R-:W-:Y:S02]  /*0c80*/  IMAD.IADD R25, R23.reuse, 0x1, R22 ;  /* 0x0000000117197824 */ /* 0x040fe400078e0216 */
[--C-:B------:R-:W-:Y:S01]  /*0c90*/  IMAD.WIDE.U32 R22, R23, 0x4, R4.reuse ;  /* 0x0000000417167825 */ /* 0x100fe200078e0004 */
[----:B------:R-:W5:Y:S03]  /*0ca0*/  LDG.E R21, desc[UR8][R20.64] ;  /* 0x0000000814157981 */ /* 0x000f66000c1e1900 */
[----:B------:R-:W-:-:S02]  /*0cb0*/  IMAD.WIDE.U32 R24, R25, 0x4, R4 ;  /* 0x0000000419187825 */ /* 0x000fc400078e0004 */
[----:B------:R-:W5:Y:S04]  /*0cc0*/  LDG.E R22, desc[UR8][R22.64] ;  /* 0x0000000816167981 */ /* 0x000f68000c1e1900 */
[----:B------:R-:W5:Y:S01]  /*0cd0*/  LDG.E R25, desc[UR8][R24.64] ;  /* 0x0000000818197981 */ /* 0x000f62000c1e1900 */
[----:B------:R-:W0:Y:S01]  /*0ce0*/  S2UR UR7, SR_CgaCtaId ;  /* 0x00000000000779c3 */ /* 0x000e220000008800 */
[----:B------:R-:W-:Y:S02]  /*0cf0*/  UMOV UR6, 0x400 ;  /* 0x0000040000067882 */ /* 0x000fe40000000000 */
[----:B0-----:R-:W-:-:S04]  /*0d00*/  ULEA UR6, UR7, UR6, 0x18 ;  /* 0x0000000607067291 */ /* 0x001fc8000f8ec0ff */
[----:B------:R-:W-:Y:S02]  /*0d10*/  ULEA UR6, UR5, UR6, 0x2 ;  /* 0x0000000605067291 */ /* 0x000fe4000f8e10ff */
[----:B------:R-:W-:-:S07]  /*0d20*/  UIADD3 UR5, UPT, UPT, UR5, 0x8, URZ ;  /* 0x0000000805057890 */ /* 0x000fce000fffe0ff */
[----:B------:R-:W2:Y:S04]  /*0d30*/  LDS.128 R4, [UR6] ;  /* 0x00000006ff047984 */ /* 0x000ea80008000c00 */
[----:B-1----:R-:W0:Y:S01]  /*0d40*/  LDS.128 R8, [UR6+0x10] ;  /* 0x00001006ff087984 */ /* 0x002e220008000c00 */
[----:B--2---:R-:W-:-:S04]  /*0d50*/  FFMA R13, R4, R13, R32 ;  /* 0x0000000d040d7223 */ /* 0x004fc80000000020 */
[----:B---3--:R-:W-:-:S04]  /*0d60*/  FFMA R14, R14, R5, R13 ;  /* 0x000000050e0e7223 */ /* 0x008fc8000000000d */
[----:B----4-:R-:W-:-:S04]  /*0d70*/  FFMA R15, R15, R6, R14 ;  /* 0x000000060f0f7223 */ /* 0x010fc8000000000e */
[----:B-----5:R-:W-:-:S04]  /*0d80*/  FFMA R7, R16, R7, R15 ;  /* 0x0000000710077223 */ /* 0x020fc8000000000f */
[----:B0-----:R-:W-:-:S04]  /*0d90*/  FFMA R8, R8, R18, R7 ;  /* 0x0000001208087223 */ /* 0x001fc80000000007 */
[----:B------:R-:W-:-:S04]  /*0da0*/  FFMA R9, R21, R9, R8 ;  /* 0x0000000915097223 */ /* 0x000fc80000000008 */
[----:B------:R-:W-:-:S04]  /*0db0*/  FFMA R10, R22, R10, R9 ;  /* 0x0000000a160a7223 */ /* 0x000fc80000000009 */
[----:B------:R-:W-:-:S07]  /*0dc0*/  FFMA R32, R25, R11, R10 ;  /* 0x0000000b19207223 */ /* 0x000fce000000000a */
.L_x_11:
        /* <DEDUP_REMOVED lines=14> */
[C---:B------:R-:W-:Y:S01]  /*0eb0*/  IADD3 R15, PT, PT, R11.reuse, R2, RZ ;  /* 0x000000020b0f7210 */ /* 0x040fe20007ffe0ff */
[--C-:B------:R-:W-:Y:S02]  /*0ec0*/  IMAD.WIDE.U32 R10, R11, 0x4, R4.reuse ;  /* 0x000000040b0a7825 */ /* 0x100fe400078e0004 */
[----:B------:R-:W3:Y:S02]  /*0ed0*/  LDG.E R9, desc[UR8][R8.64] ;  /* 0x0000000808097981 */ /* 0x000ee4000c1e1900 */
[----:B------:R-:W-:Y:S02]  /*0ee0*/  IMAD.WIDE.U32 R14, R15, 0x4, R4 ;  /* 0x000000040f0e7825 */ /* 0x000fe400078e0004 */
[----:B------:R-:W4:Y:S04]  /*0ef0*/  LDG.E R10, desc[UR8][R10.64] ;  /* 0x000000080a0a7981 */ /* 0x000f28000c1e1900 */
[----:B------:R-:W5:Y:S01]  /*0f00*/  LDG.E R15, desc[UR8][R14.64] ;  /* 0x000000080e0f7981 */ /* 0x000f62000c1e1900 */
[----:B------:R-:W1:Y:S01]  /*0f10*/  S2UR UR7, SR_CgaCtaId ;  /* 0x00000000000779c3 */ /* 0x000e620000008800 */
[----:B------:R-:W-:-:S02]  /*0f20*/  UMOV UR6, 0x400 ;  /* 0x0000040000067882 */ /* 0x000fc40000000000 */
[----:B-1----:R-:W-:-:S04]  /*0f30*/  ULEA UR6, UR7, UR6, 0x18 ;  /* 0x0000000607067291 */ /* 0x002fc8000f8ec0ff */
[----:B------:R-:W-:Y:S02]  /*0f40*/  ULEA UR6, UR5, UR6, 0x2 ;  /* 0x0000000605067291 */ /* 0x000fe4000f8e10ff */
[----:B------:R-:W-:-:S07]  /*0f50*/  UIADD3 UR5, UPT, UPT, UR5, 0x4, URZ ;  /* 0x0000000405057890 */ /* 0x000fce000fffe0ff */
[----:B0-----:R-:W2:Y:S02]  /*0f60*/  LDS.128 R4, [UR6] ;  /* 0x00000006ff047984 */ /* 0x001ea40008000c00 */
[----:B--2---:R-:W-:-:S04]  /*0f70*/  FFMA R4, R4, R13, R32 ;  /* 0x0000000d04047223 */ /* 0x004fc80000000020 */
[----:B---3--:R-:W-:-:S04]  /*0f80*/  FFMA R5, R9, R5, R4 ;  /* 0x0000000509057223 */ /* 0x008fc80000000004 */
[----:B----4-:R-:W-:-:S04]  /*0f90*/  FFMA R6, R10, R6, R5 ;  /* 0x000000060a067223 */ /* 0x010fc80000000005 */
[----:B-----5:R-:W-:-:S07]  /*0fa0*/  FFMA R32, R15, R7, R6 ;  /* 0x000000070f207223 */ /* 0x020fce0000000006 */
.L_x_12:
[----:B------:R-:W-:Y:S05]  /*0fb0*/  @!P1 BRA `(.L_x_10) ;  /* 0x0000000000589947 */ /* 0x000fea0003800000 */
[----:B------:R-:W0:Y:S08]  /*0fc0*/  LDC R2, c[0x0][0x39c] ;  /* 0x0000e700ff027b82 */ /* 0x000e300000000800 */
[----:B------:R-:W1:Y:S01]  /*0fd0*/  LDC.64 R10, c[0x0][0x388] ;  /* 0x0000e200ff0a7b82 */ /* 0x000e620000000a00 */
[----:B0-----:R-:W-:-:S04]  /*0fe0*/  IMAD R13, R2, UR5, R3 ;  /* 0x00000005020d7c24 */ /* 0x001fc8000f8e0203 */
[----:B-1----:R-:W-:-:S06]  /*0ff0*/  IMAD.WIDE.U32 R8, R13, 0x4, R10 ;  /* 0x000000040d087825 */ /* 0x002fcc00078e000a */
[----:B------:R-:W2:Y:S01]  /*1000*/  LDG.E R9, desc[UR8][R8.64] ;  /* 0x0000000808097981 */ /* 0x000ea2000c1e1900 */
[----:B------:R-:W0:Y:S01]  /*1010*/  S2UR UR7, SR_CgaCtaId ;  /* 0x00000000000779c3 */ /* 0x000e220000008800 */
[----:B------:R-:W-:Y:S01]  /*1020*/  UMOV UR6, 0x400 ;  /* 0x0000040000067882 */ /* 0x000fe20000000000 */
[----:B------:R-:W-:Y:S01]  /*1030*/  ISETP.NE.AND P0, PT, R12, 0x1, PT ;  /* 0x000000010c00780c */ /* 0x000fe20003f05270 */
[----:B0-----:R-:W-:-:S04]  /*1040*/  ULEA UR6, UR7, UR6, 0x18 ;  /* 0x0000000607067291 */ /* 0x001fc8000f8ec0ff */
[----:B------:R-:W-:-:S09]  /*1050*/  ULEA UR5, UR5, UR6, 0x2 ;  /* 0x0000000605057291 */ /* 0x000fd2000f8e10ff */
[----:B------:R-:W2:Y:S02]  /*1060*/  LDS.128 R4, [UR5] ;  /* 0x00000005ff047984 */ /* 0x000ea40008000c00 */
[----:B--2---:R-:W-:Y:S01]  /*1070*/  FFMA R32, R4, R9, R32 ;  /* 0x0000000904207223 */ /* 0x004fe20000000020 */
[----:B------:R-:W-:Y:S06]  /*1080*/  @!P0 BRA `(.L_x_10) ;  /* 0x0000000000248947 */ /* 0x000fec0003800000 */
[----:B------:R-:W-:Y:S02]  /*1090*/  ISETP.NE.AND P0, PT, R12, 0x2, PT ;  /* 0x000000020c00780c */ /* 0x000fe40003f05270 */
[----:B------:R-:W-:-:S11]  /*10a0*/  IADD3 R9, PT, PT, R13, R2, RZ ;  /* 0x000000020d097210 */ /* 0x000fd60007ffe0ff */
[C---:B------:R-:W-:Y:S01]  /*10b0*/  @P0 IADD3 R7, PT, PT, R9.reuse, R2, RZ ;  /* 0x0000000209070210 */ /* 0x040fe20007ffe0ff */
[----:B------:R-:W-:-:S04]  /*10c0*/  IMAD.WIDE.U32 R8, R9, 0x4, R10 ;  /* 0x0000000409087825 */ /* 0x000fc800078e000a */
[----:B------:R-:W-:Y:S02]  /*10d0*/  @P0 IMAD.WIDE.U32 R10, R7, 0x4, R10 ;  /* 0x00000004070a0825 */ /* 0x000fe400078e000a */
[----:B------:R-:W2:Y:S04]  /*10e0*/  LDG.E R9, desc[UR8][R8.64] ;  /* 0x0000000808097981 */ /* 0x000ea8000c1e1900 */
[----:B------:R-:W3:Y:S01]  /*10f0*/  @P0 LDG.E R11, desc[UR8][R10.64] ;  /* 0x000000080a0b0981 */ /* 0x000ee2000c1e1900 */
[----:B--2---:R-:W-:-:S04]  /*1100*/  FFMA R32, R9, R5, R32 ;  /* 0x0000000509207223 */ /* 0x004fc80000000020 */
[----:B---3--:R-:W-:-:S07]  /*1110*/  @P0 FFMA R32, R11, R6, R32 ;  /* 0x000000060b200223 */ /* 0x008fce0000000020 */
.L_x_10:
[----:B------:R-:W0:Y:S01]  /*1120*/  LDC R2, c[0x0][0x39c] ;  /* 0x0000e700ff027b82 */ /* 0x000e220000000800 */
[----:B------:R-:W-:-:S06]  /*1130*/  UIADD3 UR4, UPT, UPT, UR4, 0x1, URZ ;  /* 0x0000000104047890 */ /* 0x000fcc000fffe0ff */
[----:B------:R-:W-:Y:S01]  /*1140*/  ISETP.NE.AND P0, PT, R0, UR4, PT ;  /* 0x0000000400007c0c */ /* 0x000fe2000bf05270 */
[----:B------:R-:W1:Y:S01]  /*1150*/  LDC.64 R4, c[0x0][0x390] ;  /* 0x0000e400ff047b82 */ /* 0x000e620000000a00 */
[----:B0-----:R-:W-:-:S04]  /*1160*/  IMAD R3, R2, UR10, R3 ;  /* 0x0000000a02037c24 */ /* 0x001fc8000f8e0203 */
[----:B-1----:R-:W-:-:S05]  /*1170*/  IMAD.WIDE.U32 R2, R3, 0x4, R4 ;  /* 0x0000000403027825 */ /* 0x002fca00078e0004 */
[----:B------:R0:W-:Y:S02]  /*1180*/  STG.E desc[UR8][R2.64], R32 ;  /* 0x0000002002007986 */ /* 0x0001e4000c101908 */
[----:B------:R-:W-:Y:S05]  /*1190*/  @!P0 EXIT ;  /* 0x000000000000894d */ /* 0x000fea0003800000 */
[----:B------:R-:W-:Y:S05]  /*11a0*/  BRA `(.L_x_13) ;  /* 0xfffffff000587947 */ /* 0x000fea000383ffff */
.L_x_7:
[C---:B------:R-:W-:Y:S01]  /*11b0*/  ISETP.GE.U32.AND P0, PT, R6.reuse, 0x8, PT ;  /* 0x000000080600780c */ /* 0x040fe20003f06070 */
[----:B------:R-:W-:Y:S01]  /*11c0*/  HFMA2 R0, -RZ, RZ, 0, 0 ;  /* 0x00000000ff007431 */ /* 0x000fe200000001ff */
[----:B------:R-:W-:-:S04]  /*11d0*/  VIMNMX.U32 R2, PT, PT, R6, 0x1, !PT ;  /* 0x0000000106027848 */ /* 0x000fc80007fe0000 */
[----:B------:R-:W-:-:S04]  /*11e0*/  LOP3.LUT R23, R2, 0x7, RZ, 0xc0, !PT ;  /* 0x0000000702177812 */ /* 0x000fc800078ec0ff */
[----:B------:R-:W-:-:S03]  /*11f0*/  ISETP.NE.AND P1, PT, R23, RZ, PT ;  /* 0x000000ff1700720c */ /* 0x000fc60003f25270 */
[----:B------:R-:W-:Y:S10]  /*1200*/  @!P0 BRA `(.L_x_14) ;  /* 0x0000000000788947 */ /* 0x000ff40003800000 */
[----:B------:R-:W0:Y:S01]  /*1210*/  LDC.64 R4, c[0x0][0x390] ;  /* 0x0000e400ff047b82 */ /* 0x000e220000000a00 */
[----:B------:R-:W-:Y:S02]  /*1220*/  LOP3.LUT R0, R2, 0xfffffff8, RZ, 0xc0, !PT ;  /* 0xfffffff802007812 */ /* 0x000fe400078ec0ff */
[----:B------:R-:W-:-:S07]  /*1230*/  MOV R22, RZ ;  /* 0x000000ff00167202 */ /* 0x000fce0000000f00 */
.L_x_15:
[C---:B-1----:R-:W-:Y:S01]  /*1240*/  IMAD R7, R22.reuse, UR11, R3 ;  /* 0x0000000b16077c24 */ /* 0x042fe2000f8e0203 */
[----:B------:R-:W-:-:S04]  /*1250*/  IADD3 R22, PT, PT, R22, 0x8, RZ ;  /* 0x0000000816167810 */ /* 0x000fc80007ffe0ff */
[C---:B------:R-:W-:Y:S01]  /*1260*/  IADD3 R9, PT, PT, R7.reuse, UR11, RZ ;  /* 0x0000000b07097c10 */ /* 0x040fe2000fffe0ff */
[--C-:B0-----:R-:W-:Y:S01]  /*1270*/  IMAD.WIDE.U32 R6, R7, 0x4, R4.reuse ;  /* 0x0000000407067825 */ /* 0x101fe200078e0004 */
[----:B------:R-:W-:Y:S02]  /*1280*/  ISETP.NE.AND P0, PT, R22, R0, PT ;  /* 0x000000001600720c */ /* 0x000fe40003f05270 */
[C---:B------:R-:W-:Y:S01]  /*1290*/  IADD3 R11, PT, PT, R9.reuse, UR11, RZ ;  /* 0x0000000b090b7c10 */ /* 0x040fe2000fffe0ff */
[--C-:B------:R-:W-:Y:S01]  /*12a0*/  IMAD.WIDE.U32 R8, R9, 0x4, R4.reuse ;  /* 0x0000000409087825 */ /* 0x100fe200078e0004 */
[----:B------:R1:W-:Y:S03]  /*12b0*/  STG.E desc[UR8][R6.64], RZ ;  /* 0x000000ff06007986 */ /* 0x0003e6000c101908 */
[C---:B------:R-:W-:Y:S01]  /*12c0*/  VIADD R13, R11.reuse, UR11 ;  /* 0x0000000b0b0d7c36 */ /* 0x040fe20008000000 */
[----:B------:R1:W-:Y:S01]  /*12d0*/  STG.E desc[UR8][R8.64], RZ ;  /* 0x000000ff08007986 */ /* 0x0003e2000c101908 */
[----:B------:R-:W-:-:S03]  /*12e0*/  IMAD.WIDE.U32 R10, R11, 0x4, R4 ;  /* 0x000000040b0a7825 */ /* 0x000fc600078e0004 */
[C---:B------:R-:W-:Y:S01]  /*12f0*/  IADD3 R15, PT, PT, R13.reuse, UR11, RZ ;  /* 0x0000000b0d0f7c10 */ /* 0x040fe2000fffe0ff */
[--C-:B------:R-:W-:Y:S01]  /*1300*/  IMAD.WIDE.U32 R12, R13, 0x4, R4.reuse ;  /* 0x000000040d0c7825 */ /* 0x100fe200078e0004 */
[----:B------:R1:W-:Y:S02]  /*1310*/  STG.E desc[UR8][R10.64], RZ ;  /* 0x000000ff0a007986 */ /* 0x0003e4000c101908 */
        /* <DEDUP_REMOVED lines=8> */
[----:B------:R1:W-:Y:S03]  /*13a0*/  STG.E desc[UR8][R16.64], RZ ;  /* 0x000000ff10007986 */ /* 0x0003e6000c101908 */
[----:B------:R-:W-:Y:S01]  /*13b0*/  IMAD.WIDE.U32 R20, R21, 0x4, R4 ;  /* 0x0000000415147825 */ /* 0x000fe200078e0004 */
[----:B------:R1:W-:Y:S04]  /*13c0*/  STG.E desc[UR8][R18.64], RZ ;  /* 0x000000ff12007986 */ /* 0x0003e8000c101908 */
[----:B------:R1:W-:Y:S01]  /*13d0*/  STG.E desc[UR8][R20.64], RZ ;  /* 0x000000ff14007986 */ /* 0x0003e2000c101908 */
[----:B------:R-:W-:Y:S05]  /*13e0*/  @P0 BRA `(.L_x_15) ;  /* 0xfffffffc00940947 */ /* 0x000fea000383ffff */
.L_x_14:
[----:B------:R-:W-:Y:S05]  /*13f0*/  @!P1 EXIT ;  /* 0x000000000000994d */ /* 0x000fea0003800000 */
[----:B------:R-:W-:Y:S02]  /*1400*/  ISETP.GE.U32.AND P0, PT, R23, 0x4, PT ;  /* 0x000000041700780c */ /* 0x000fe40003f06070 */
[----:B-1----:R-:W-:-:S04]  /*1410*/  LOP3.LUT R12, R2, 0x3, RZ, 0xc0, !PT ;  /* 0x00000003020c7812 */ /* 0x002fc800078ec0ff */
[----:B------:R-:W-:-:S07]  /*1420*/  ISETP.NE.AND P1, PT, R12, RZ, PT ;  /* 0x000000ff0c00720c */ /* 0x000fce0003f25270 */
[----:B------:R-:W-:Y:S06]  /*1430*/  @!P0 BRA `(.L_x_16) ;  /* 0x0000000000388947 */ /* 0x000fec0003800000 */
[----:B------:R-:W0:Y:S01]  /*1440*/  LDC.64 R10, c[0x0][0x390] ;  /* 0x0000e400ff0a7b82 */ /* 0x000e220000000a00 */
[C---:B------:R-:W-:Y:S01]  /*1450*/  IMAD R5, R0.reuse, UR11, R3 ;  /* 0x0000000b00057c24 */ /* 0x040fe2000f8e0203 */
[----:B------:R-:W-:-:S04]  /*1460*/  IADD3 R0, PT, PT, R0, 0x4, RZ ;  /* 0x0000000400007810 */ /* 0x000fc80007ffe0ff */
[----:B------:R-:W-:-:S04]  /*1470*/  IADD3 R7, PT, PT, R5, UR11, RZ ;  /* 0x0000000b05077c10 */ /* 0x000fc8000fffe0ff */
[----:B------:R-:W-:-:S04]  /*1480*/  IADD3 R9, PT, PT, R7, UR11, RZ ;  /* 0x0000000b07097c10 */ /* 0x000fc8000fffe0ff */
[----:B------:R-:W-:Y:S01]  /*1490*/  IADD3 R13, PT, PT, R9, UR11, RZ ;  /* 0x0000000b090d7c10 */ /* 0x000fe2000fffe0ff */
[----:B0-----:R-:W-:-:S04]  /*14a0*/  IMAD.WIDE.U32 R4, R5, 0x4, R10 ;  /* 0x0000000405047825 */ /* 0x001fc800078e000a */
[--C-:B------:R-:W-:Y:S01]  /*14b0*/  IMAD.WIDE.U32 R6, R7, 0x4, R10.reuse ;  /* 0x0000000407067825 */ /* 0x100fe200078e000a */
[----:B------:R0:W-:Y:S03]  /*14c0*/  STG.E desc[UR8][R4.64], RZ ;  /* 0x000000ff04007986 */ /* 0x0001e6000c101908 */
[--C-:B------:R-:W-:Y:S01]  /*14d0*/  IMAD.WIDE.U32 R8, R9, 0x4, R10.reuse ;  /* 0x0000000409087825 */ /* 0x100fe200078e000a */
[----:B------:R0:W-:Y:S03]  /*14e0*/  STG.E desc[UR8][R6.64], RZ ;  /* 0x000000ff06007986 */ /* 0x0001e6000c101908 */
[----:B------:R-:W-:Y:S01]  /*14f0*/  IMAD.WIDE.U32 R10, R13, 0x4, R10 ;  /* 0x000000040d0a7825 */ /* 0x000fe200078e000a */
[----:B------:R0:W-:Y:S04]  /*1500*/  STG.E desc[UR8][R8.64], RZ ;  /* 0x000000ff08007986 */ /* 0x0001e8000c101908 */
[----:B------:R0:W-:Y:S02]  /*1510*/  STG.E desc[UR8][R10.64], RZ ;  /* 0x000000ff0a007986 */ /* 0x0001e4000c101908 */
.L_x_16:
[----:B------:R-:W-:Y:S05]  /*1520*/  @!P1 EXIT ;  /* 0x000000000000994d */ /* 0x000fea0003800000 */
[----:B------:R-:W-:Y:S02]  /*1530*/  ISETP.NE.AND P0, PT, R12, 0x1, PT ;  /* 0x000000010c00780c */ /* 0x000fe40003f05270 */
[----:B------:R-:W-:-:S04]  /*1540*/  LOP3.LUT R2, R2, 0x1, RZ, 0xc0, !PT ;  /* 0x0000000102027812 */ /* 0x000fc800078ec0ff */
[----:B------:R-:W-:-:S07]  /*1550*/  ISETP.NE.U32.AND P1, PT, R2, 0x1, PT ;  /* 0x000000010200780c */ /* 0x000fce0003f25070 */
[----:B------:R-:W-:Y:S06]  /*1560*/  @!P0 BRA `(.L_x_17) ;  /* 0x0000000000208947 */ /* 0x000fec0003800000 */
[----:B0-----:R-:W0:Y:S01]  /*1570*/  LDC.64 R4, c[0x0][0x390] ;  /* 0x0000e400ff047b82 */ /* 0x001e220000000a00 */
[C---:B------:R-:W-:Y:S01]  /*1580*/  IMAD R7, R0.reuse, UR11, R3 ;  /* 0x0000000b00077c24 */ /* 0x040fe2000f8e0203 */
[----:B------:R-:W-:-:S04]  /*1590*/  IADD3 R0, PT, PT, R0, 0x2, RZ ;  /* 0x0000000200007810 */ /* 0x000fc80007ffe0ff */
[C---:B------:R-:W-:Y:S01]  /*15a0*/  IADD3 R9, PT, PT, R7.reuse, UR11, RZ ;  /* 0x0000000b07097c10 */ /* 0x040fe2000fffe0ff */
[----:B0-----:R-:W-:-:S04]  /*15b0*/  IMAD.WIDE.U32 R6, R7, 0x4, R4 ;  /* 0x0000000407067825 */ /* 0x001fc800078e0004 */
[----:B------:R-:W-:Y:S01]  /*15c0*/  IMAD.WIDE.U32 R4, R9, 0x4, R4 ;  /* 0x0000000409047825 */ /* 0x000fe200078e0004 */
[----:B------:R1:W-:Y:S04]  /*15d0*/  STG.E desc[UR8][R6.64], RZ ;  /* 0x000000ff06007986 */ /* 0x0003e8000c101908 */
[----:B------:R1:W-:Y:S02]  /*15e0*/  STG.E desc[UR8][R4.64], RZ ;  /* 0x000000ff04007986 */ /* 0x0003e4000c101908 */
.L_x_17:
[----:B------:R-:W-:Y:S05]  /*15f0*/  @P1 EXIT ;  /* 0x000000000000194d */ /* 0x000fea0003800000 */
[----:B01----:R-:W0:Y:S01]  /*1600*/  LDC.64 R4, c[0x0][0x390] ;  /* 0x0000e400ff047b82 */ /* 0x003e220000000a00 */
[----:B------:R-:W-:-:S04]  /*1610*/  IMAD R3, R0, UR11, R3 ;  /* 0x0000000b00037c24 */ /* 0x000fc8000f8e0203 */
[----:B0-----:R-:W-:-:S05]  /*1620*/  IMAD.WIDE.U32 R2, R3, 0x4, R4 ;  /* 0x0000000403027825 */ /* 0x001fca00078e0004 */
[----:B------:R-:W-:Y:S01]  /*1630*/  STG.E desc[UR8][R2.64], RZ ;  /* 0x000000ff02007986 */ /* 0x000fe2000c101908 */
[----:B------:R-:W-:Y:S05]  /*1640*/  EXIT ;  /* 0x000000000000794d */ /* 0x000fea0003800000 */
.L_x_18:
        /* <DEDUP_REMOVED lines=11> */
.L_x_33:


//--------------------- .text._Z22kComputeMatMultiply_v2PKfS0_Pfii --------------------------
	.section	.text._Z22kComputeMatMultiply_v2PKfS0_Pfii,"ax",@progbits
	.align	128
        .global         _Z22kComputeMatMultiply_v2PKfS0_Pfii
        .type           _Z22kComputeMatMultiply_v2PKfS0_Pfii,@function
        .size           _Z22kComputeMatMultiply_v2PKfS0_Pfii,(.L_x_34 - _Z22kComputeMatMultiply_v2PKfS0_Pfii)
        .other          _Z22kComputeMatMultiply_v2PKfS0_Pfii,@"STO_CUDA_ENTRY STV_DEFAULT"
_Z22kComputeMatMultiply_v2PKfS0_Pfii:
.text._Z22kComputeMatMultiply_v2PKfS0_Pfii:
[----:B------:R-:W-:Y:S01]  /*0000*/  LDC R1, c[0x0][0x37c] ;  /* 0x0000df00ff017b82 */ /* 0x000fe20000000800 */
[----:B------:R-:W0:Y:S01]  /*0010*/  S2R R17, SR_TID.X ;  /* 0x0000000000117919 */ /* 0x000e220000002100 */
[----:B------:R-:W0:Y:S01]  /*0020*/  LDCU UR5, c[0x0][0x398] ;  /* 0x00007300ff0577ac */ /* 0x000e220008000800 */
[----:B------:R-:W-:Y:S01]  /*0030*/  BSSY.RECONVERGENT B0, `(.L_x_19) ;  /* 0x000001d000007945 */ /* 0x000fe20003800200 */
[----:B------:R-:W-:Y:S01]  /*0040*/  HFMA2 R10, -RZ, RZ, 0, 0 ;  /* 0x00000000ff0a7431 */ /* 0x000fe200000001ff */
[----:B------:R-:W1:Y:S01]  /*0050*/  LDCU UR4, c[0x0][0x360] ;  /* 0x00006c00ff0477ac */ /* 0x000e620008000800 */
[----:B------:R-:W2:Y:S01]  /*0060*/  LDCU.64 UR6, c[0x0][0x358] ;  /* 0x00006b00ff0677ac */ /* 0x000ea20008000a00 */
[----:B------:R-:W3:Y:S01]  /*0070*/  LDCU UR8, c[0x0][0x39c] ;  /* 0x00007380ff0877ac */ /* 0x000ee20008000800 */
[----:B-1----:R-:W-:Y:S02]  /*0080*/  MOV R0, UR4 ;  /* 0x0000000400007c02 */ /* 0x002fe40008000f00 */
[----:B0-----:R-:W-:-:S13]  /*0090*/  ISETP.GE.U32.AND P0, PT, R17, UR5, PT ;  /* 0x0000000511007c0c */ /* 0x001fda000bf06070 */
[----:B--23--:R-:W-:Y:S05]  /*00a0*/  @P0 BRA `(.L_x_20) ;  /* 0x0000000000540947 */ /* 0x00cfea0003800000 */
[----:B------:R-:W0:Y:S01]  /*00b0*/  S2R R6, SR_CTAID.X ;  /* 0x0000000000067919 */ /* 0x000e220000002500 */
[----:B------:R-:W1:Y:S01]  /*00c0*/  LDC.64 R2, c[0x0][0x380] ;  /* 0x0000e000ff027b82 */ /* 0x000e620000000a00 */
[----:B------:R-:W-:Y:S01]  /*00d0*/  IMAD.MOV.U32 R10, RZ, RZ, RZ ;  /* 0x000000ffff0a7224 */ /* 0x000fe200078e00ff */
[----:B------:R-:W-:Y:S01]  /*00e0*/  MOV R12, RZ ;  /* 0x000000ff000c7202 */ /* 0x000fe20000000f00 */
[----:B------:R-:W2:Y:S01]  /*00f0*/  S2R R14, SR_CTAID.Y ;  /* 0x00000000000e7919 */ /* 0x000ea20000002600 */
[----:B------:R-:W-:Y:S01]  /*0100*/  IMAD.MOV.U32 R13, RZ, RZ, R17 ;  /* 0x000000ffff0d7224 */ /* 0x000fe200078e0011 */
[----:B------:R-:W-:-:S03]  /*0110*/  MOV R15, RZ ;  /* 0x000000ff000f7202 */ /* 0x000fc60000000f00 */
[----:B------:R-:W3:Y:S01]  /*0120*/  LDC.64 R4, c[0x0][0x388] ;  /* 0x0000e200ff047b82 */ /* 0x000ee20000000a00 */
[----:B0-----:R-:W-:-:S07]  /*0130*/  IMAD R11, R6, UR5, R17 ;  /* 0x00000005060b7c24 */ /* 0x001fce000f8e0211 */
.L_x_21:
[----:B------:R-:W-:Y:S02]  /*0140*/  IMAD.IADD R7, R11, 0x1, R12 ;  /* 0x000000010b077824 */ /* 0x000fe400078e020c */
[----:B--2---:R-:W-:Y:S02]  /*0150*/  IMAD R9, R13, UR8, R14 ;  /* 0x000000080d097c24 */ /* 0x004fe4000f8e020e */
[----:B-1----:R-:W-:-:S04]  /*0160*/  IMAD.WIDE.U32 R6, R7, 0x4, R2 ;  /* 0x0000000407067825 */ /* 0x002fc800078e0002 */
[----:B---3--:R-:W-:Y:S02]  /*0170*/  IMAD.WIDE.U32 R8, R9, 0x4, R4 ;  /* 0x0000000409087825 */ /* 0x008fe400078e0004 */
[----:B------:R-:W2:Y:S04]  /*0180*/  LDG.E R7, desc[UR6][R6.64] ;  /* 0x0000000606077981 */ /* 0x000ea8000c1e1900 */
[----:B------:R-:W2:Y:S01]  /*0190*/  LDG.E R8, desc[UR6][R8.64] ;  /* 0x0000000608087981 */ /* 0x000ea2000c1e1900 */
[----:B------:R-:W-:Y:S02]  /*01a0*/  IMAD R12, R0, R15, R0 ;  /* 0x0000000f000c7224 */ /* 0x000fe400078e0200 */
[----:B------:R-:W-:-:S03]  /*01b0*/  VIADD R15, R15, 0x1 ;  /* 0x000000010f0f7836 */ /* 0x000fc60000000000 */
[----:B------:R-:W-:-:S04]  /*01c0*/  IADD3 R13, PT, PT, R12, R17, RZ ;  /* 0x000000110c0d7210 */ /* 0x000fc80007ffe0ff */
[----:B------:R-:W-:Y:S01]  /*01d0*/  ISETP.GE.U32.AND P0, PT, R13, UR5, PT ;  /* 0x000000050d007c0c */ /* 0x000fe2000bf06070 */
[----:B--2---:R-:W-:-:S12]  /*01e0*/  FFMA R10, R7, R8, R10 ;  /* 0x00000008070a7223 */ /* 0x004fd8000000000a */
[----:B------:R-:W-:Y:S05]  /*01f0*/  @!P0 BRA `(.L_x_21) ;  /* 0xfffffffc00d08947 */ /* 0x000fea000383ffff */
.L_x_20:
[----:B------:R-:W-:Y:S05]  /*0200*/  BSYNC.RECONVERGENT B0 ;  /* 0x0000000000007941 */ /* 0x000fea0003800200 */
.L_x_19:
[----:B------:R-:W0:Y:S01]  /*0210*/  S2UR UR5, SR_CgaCtaId ;  /* 0x00000000000579c3 */ /* 0x000e220000008800 */
[----:B------:R-:W-:Y:S01]  /*0220*/  UMOV UR4, 0x400 ;  /* 0x0000040000047882 */ /* 0x000fe20000000000 */
[----:B------:R-:W-:Y:S02]  /*0230*/  ISETP.GE.U32.AND P1, PT, R0, 0x2, PT ;  /* 0x000000020000780c */ /* 0x000fe40003f26070 */
[----:B------:R-:W-:Y:S01]  /*0240*/  ISETP.NE.AND P0, PT, R17, RZ, PT ;  /* 0x000000ff1100720c */ /* 0x000fe20003f05270 */
[----:B0-----:R-:W-:-:S06]  /*0250*/  ULEA UR4, UR5, UR4, 0x18 ;  /* 0x0000000405047291 */ /* 0x001fcc000f8ec0ff */
[----:B------:R-:W-:-:S05]  /*0260*/  LEA R3, R17, UR4, 0x2 ;  /* 0x0000000411037c11 */ /* 0x000fca000f8e10ff */
[----:B------:R0:W-:Y:S01]  /*0270*/  STS [R3], R10 ;  /* 0x0000000a03007388 */ /* 0x0001e20000000800 */
[----:B------:R-:W-:Y:S06]  /*0280*/  BAR.SYNC.DEFER_BLOCKING 0x0 ;  /* 0x0000000000007b1d */ /* 0x000fec0000010000 */
[----:B------:R-:W-:Y:S05]  /*0290*/  @!P1 BRA `(.L_x_22) ;  /* 0x00000000002c9947 */ /* 0x000fea0003800000 */
.L_x_23:
[----:B------:R-:W-:-:S04]  /*02a0*/  SHF.R.U32.HI R6, RZ, 0x1, R0 ;  /* 0x00000001ff067819 */ /* 0x000fc80000011600 */
[----:B------:R-:W-:-:S13]  /*02b0*/  ISETP.GE.U32.AND P1, PT, R17, R6, PT ;  /* 0x000000061100720c */ /* 0x000fda0003f26070 */
[----:B------:R-:W-:Y:S01]  /*02c0*/  @!P1 LEA R2, R6, R3, 0x2 ;  /* 0x0000000306029211 */ /* 0x000fe200078e10ff */
[----:B------:R-:W-:Y:S05]  /*02d0*/  @!P1 LDS R5, [R3] ;  /* 0x0000000003059984 */ /* 0x000fea0000000800 */
[----:B------:R-:W1:Y:S02]  /*02e0*/  @!P1 LDS R2, [R2] ;  /* 0x0000000002029984 */ /* 0x000e640000000800 */
[----:B-1----:R-:W-:-:S05]  /*02f0*/  @!P1 FADD R4, R2, R5 ;  /* 0x0000000502049221 */ /* 0x002fca0000000000 */
[----:B------:R1:W-:Y:S01]  /*0300*/  @!P1 STS [R3], R4 ;  /* 0x0000000403009388 */ /* 0x0003e20000000800 */
[----:B------:R-:W-:Y:S01]  /*0310*/  BAR.SYNC.DEFER_BLOCKING 0x0 ;  /* 0x0000000000007b1d */ /* 0x000fe20000010000 */
[----:B------:R-:W-:Y:S01]  /*0320*/  ISETP.GT.U32.AND P1, PT, R0, 0x3, PT ;  /* 0x000000030000780c */ /* 0x000fe20003f24070 */
[----:B------:R-:W-:-:S12]  /*0330*/  IMAD.MOV.U32 R0, RZ, RZ, R6 ;  /* 0x000000ffff007224 */ /* 0x000fd800078e0006 */
[----:B-1----:R-:W-:Y:S05]  /*0340*/  @P1 BRA `(.L_x_23) ;  /* 0xfffffffc00d41947 */ /* 0x002fea000383ffff */
.L_x_22:
[----:B------:R-:W-:Y:S04]  /*0350*/  BSSY.RECONVERGENT B0, `(.L_x_24) ;  /* 0x000000d000007945 */ /* 0x000fe80003800200 */
[----:B------:R-:W-:Y:S05]  /*0360*/  @P0 BRA `(.L_x_25) ;  /* 0x00000000002c0947 */ /* 0x000fea0003800000 */
[----:B------:R-:W1:Y:S01]  /*0370*/  S2UR UR5, SR_CgaCtaId ;  /* 0x00000000000579c3 */ /* 0x000e620000008800 */
[----:B------:R-:W-:Y:S01]  /*0380*/  UMOV UR4, 0x400 ;  /* 0x0000040000047882 */ /* 0x000fe20000000000 */
[----:B------:R-:W2:Y:S06]  /*0390*/  S2R R7, SR_CTAID.Y ;  /* 0x0000000000077919 */ /* 0x000eac0000002600 */
[----:B------:R-:W2:Y:S08]  /*03a0*/  LDC R0, c[0x0][0x39c] ;  /* 0x0000e700ff007b82 */ /* 0x000eb00000000800 */
[----:B0-----:R-:W0:Y:S01]  /*03b0*/  LDC.64 R2, c[0x0][0x390] ;  /* 0x0000e400ff027b82 */ /* 0x001e220000000a00 */
[----:B-1----:R-:W-:-:S09]  /*03c0*/  ULEA UR4, UR5, UR4, 0x18 ;  /* 0x0000000405047291 */ /* 0x002fd2000f8ec0ff */
[----:B------:R-:W1:Y:S02]  /*03d0*/  LDS R5, [UR4] ;  /* 0x00000004ff057984 */ /* 0x000e640008000800 */
[----:B------:R-:W2:Y:S02]  /*03e0*/  S2UR UR4, SR_CTAID.X ;  /* 0x00000000000479c3 */ /* 0x000ea40000002500 */
[----:B--2---:R-:W-:-:S04]  /*03f0*/  IMAD R7, R0, UR4, R7 ;  /* 0x0000000400077c24 */ /* 0x004fc8000f8e0207 */
[----:B0-----:R-:W-:-:S05]  /*0400*/  IMAD.WIDE.U32 R2, R7, 0x4, R2 ;  /* 0x0000000407027825 */ /* 0x001fca00078e0002 */
[----:B-1----:R1:W-:Y:S02]  /*0410*/  STG.E desc[UR6][R2.64], R5 ;  /* 0x0000000502007986 */ /* 0x0023e4000c101906 */
.L_x_25:
[----:B------:R-:W-:Y:S05]  /*0420*/  BSYNC.RECONVERGENT B0 ;  /* 0x0000000000007941 */ /* 0x000fea0003800200 */
.L_x_24:
[----:B------:R-:W-:Y:S06]  /*0430*/  BAR.SYNC.DEFER_BLOCKING 0x0 ;  /* 0x0000000000007b1d */ /* 0x000fec0000010000 */
[----:B------:R-:W-:Y:S05]  /*0440*/  EXIT ;  /* 0x000000000000794d */ /* 0x000fea0003800000 */
.L_x_26:
        /* <DEDUP_REMOVED lines=11> */
.L_x_34:


//--------------------- .text._Z22kComputeMatMultiply_v1PKfS0_Pfiii --------------------------
	.section	.text._Z22kComputeMatMultiply_v1PKfS0_Pfiii,"ax",@progbits
	.align	128
        .global         _Z22kComputeMatMultiply_v1PKfS0_Pfiii
        .type           _Z22kComputeMatMultiply_v1PKfS0_Pfiii,@function
        .size           _Z22kComputeMatMultiply_v1PKfS0_Pfiii,(.L_x_35 - _Z22kComputeMatMultiply_v1PKfS0_Pfiii)
        .other          _Z22kComputeMatMultiply_v1PKfS0_Pfiii,@"STO_CUDA_ENTRY STV_DEFAULT"
_Z22kComputeMatMultiply_v1PKfS0_Pfiii:
.text._Z22kComputeMatMultiply_v1PKfS0_Pfiii:
[----:B------:R-:W-:Y:S08]  /*0000*/  LDC R1, c[0x0][0x37c] ;  /* 0x0000df00ff017b82 */ /* 0x000ff00000000800 */
[----:B------:R-:W0:Y:S01]  /*0010*/  LDC.64 R2, c[0x0][0x398] ;  /* 0x0000e600ff027b82 */ /* 0x000e220000000a00 */
[----:B------:R-:W1:Y:S01]  /*0020*/  LDCU UR7, c[0x0][0x360] ;  /* 0x00006c00ff0777ac */ /* 0x000e620008000800 */
[----:B------:R-:W-:Y:S01]  /*0030*/  MOV R29, RZ ;  /* 0x000000ff001d7202 */ /* 0x000fe20000000f00 */
[----:B------:R-:W2:Y:S05]  /*0040*/  LDCU.64 UR4, c[0x0][0x358] ;  /* 0x00006b00ff0477ac */ /* 0x000eaa0008000a00 */
[----:B------:R-:W3:Y:S01]  /*0050*/  S2UR UR6, SR_CTAID.X ;  /* 0x00000000000679c3 */ /* 0x000ee20000002500 */
[----:B0-----:R-:W0:Y:S01]  /*0060*/  I2F.U32.RP R0, R2 ;  /* 0x0000000200007306 */ /* 0x001e220000209000 */
[----:B------:R-:W-:-:S07]  /*0070*/  ISETP.NE.U32.AND P2, PT, R2, RZ, PT ;  /* 0x000000ff0200720c */ /* 0x000fce0003f45070 */
[----:B0-----:R-:W0:Y:S02]  /*0080*/  MUFU.RCP R0, R0 ;  /* 0x0000000000007308 */ /* 0x001e240000001000 */
[----:B0-----:R-:W-:Y:S02]  /*0090*/  IADD3 R4, PT, PT, R0, 0xffffffe, RZ ;  /* 0x0ffffffe00047810 */ /* 0x001fe40007ffe0ff */
[----:B------:R-:W0:Y:S04]  /*00a0*/  S2R R0, SR_TID.X ;  /* 0x0000000000007919 */ /* 0x000e280000002100 */
[----:B------:R4:W5:Y:S02]  /*00b0*/  F2I.FTZ.U32.TRUNC.NTZ R5, R4 ;  /* 0x0000000400057305 */ /* 0x000964000021f000 */
[----:B----4-:R-:W-:Y:S01]  /*00c0*/  HFMA2 R4, -RZ, RZ, 0, 0 ;  /* 0x00000000ff047431 */ /* 0x010fe200000001ff */
[----:B-----5:R-:W-:-:S05]  /*00d0*/  IADD3 R7, PT, PT, RZ, -R5, RZ ;  /* 0x80000005ff077210 */ /* 0x020fca0007ffe0ff */
[----:B------:R-:W-:-:S04]  /*00e0*/  IMAD R7, R7, R2, RZ ;  /* 0x0000000207077224 */ /* 0x000fc800078e02ff */
[----:B------:R-:W-:-:S06]  /*00f0*/  IMAD.HI.U32 R5, R5, R7, R4 ;  /* 0x0000000705057227 */ /* 0x000fcc00078e0004 */
[----:B---3--:R-:W-:-:S05]  /*0100*/  IMAD.HI.U32 R5, R5, UR6, RZ ;  /* 0x0000000605057c27 */ /* 0x008fca000f8e00ff */
[----:B------:R-:W-:-:S05]  /*0110*/  IADD3 R7, PT, PT, -R5, RZ, RZ ;  /* 0x000000ff05077210 */ /* 0x000fca0007ffe1ff */
[----:B------:R-:W-:-:S05]  /*0120*/  IMAD R7, R2, R7, UR6 ;  /* 0x0000000602077e24 */ /* 0x000fca000f8e0207 */
[----:B------:R-:W-:-:S13]  /*0130*/  ISETP.GE.U32.AND P0, PT, R7, R2, PT ;  /* 0x000000020700720c */ /* 0x000fda0003f06070 */
[-C--:B------:R-:W-:Y:S02]  /*0140*/  @P0 IADD3 R7, PT, PT, R7, -R2.reuse, RZ ;  /* 0x8000000207070210 */ /* 0x080fe40007ffe0ff */
[----:B------:R-:W-:Y:S02]  /*0150*/  @P0 IADD3 R5, PT, PT, R5, 0x1, RZ ;  /* 0x0000000105050810 */ /* 0x000fe40007ffe0ff */
[----:B------:R-:W-:Y:S02]  /*0160*/  ISETP.GE.U32.AND P1, PT, R7, R2, PT ;  /* 0x000000020700720c */ /* 0x000fe40003f26070 */
[----:B------:R-:W-:-:S11]  /*0170*/  ISETP.GE.AND P0, PT, R3, 0x1, PT ;  /* 0x000000010300780c */ /* 0x000fd60003f06270 */
[----:B------:R-:W-:Y:S02]  /*0180*/  @P1 IADD3 R5, PT, PT, R5, 0x1, RZ ;  /* 0x0000000105051810 */ /* 0x000fe40007ffe0ff */
[----:B------:R-:W-:-:S04]  /*0190*/  @!P2 LOP3.LUT R5, RZ, R2, RZ, 0x33, !PT ;  /* 0x00000002ff05a212 */ /* 0x000fc800078e33ff */
[C---:B------:R-:W-:Y:S01]  /*01a0*/  IADD3 R7, PT, PT, -R5.reuse, RZ, RZ ;  /* 0x000000ff05077210 */ /* 0x040fe20007ffe1ff */
[----:B-1----:R-:W-:-:S04]  /*01b0*/  IMAD R5, R5, UR7, RZ ;  /* 0x0000000705057c24 */ /* 0x002fc8000f8e02ff */
[----:B------:R-:W-:Y:S01]  /*01c0*/  IMAD R2, R2, R7, UR6 ;  /* 0x0000000602027e24 */ /* 0x000fe2000f8e0207 */
[----:B0-2---:R-:W-:Y:S06]  /*01d0*/  @!P0 BRA `(.L_x_27) ;  /* 0x00000008003c8947 */ /* 0x005fec0003800000 */
[C---:B------:R-:W-:Y:S02]  /*01e0*/  ISETP.GE.U32.AND P0, PT, R3.reuse, 0x8, PT ;  /* 0x000000080300780c */ /* 0x040fe40003f06070 */
[----:B------:R-:W-:Y:S02]  /*01f0*/  LOP3.LUT R6, R3, 0x7, RZ, 0xc0, !PT ;  /* 0x0000000703067812 */ /* 0x000fe400078ec0ff */
[----:B------:R-:W-:Y:S02]  /*0200*/  IADD3 R7, PT, PT, R5, R0, RZ ;  /* 0x0000000005077210 */ /* 0x000fe40007ffe0ff */
[----:B------:R-:W-:Y:S02]  /*0210*/  ISETP.NE.AND P1, PT, R6, RZ, PT ;  /* 0x000000ff0600720c */ /* 0x000fe40003f25270 */
[----:B------:R-:W-:Y:S02]  /*0220*/  MOV R29, RZ ;  /* 0x000000ff001d7202 */ /* 0x000fe40000000f00 */
[----:B------:R-:W-:-:S03]  /*0230*/  MOV R8, RZ ;  /* 0x000000ff00087202 */ /* 0x000fc60000000f00 */
[----:B------:R-:W-:Y:S06]  /*0240*/  @!P0 BRA `(.L_x_28) ;  /* 0x00000004000c8947 */ /* 0x000fec0003800000 */
[----:B------:R-:W-:Y:S01]  /*0250*/  LOP3.LUT R8, R3, 0x7ffffff8, RZ, 0xc0, !PT ;  /* 0x7ffffff803087812 */ /* 0x000fe200078ec0ff */
[----:B------:R-:W-:Y:S01]  /*0260*/  HFMA2 R29, -RZ, RZ, 0, 0 ;  /* 0x00000000ff1d7431 */ /* 0x000fe200000001ff */
[----:B------:R-:W-:Y:S01]  /*0270*/  MOV R10, RZ ;  /* 0x000000ff000a7202 */ /* 0x000fe20000000f00 */
[----:B------:R-:W0:Y:S01]  /*0280*/  LDCU UR6, c[0x0][0x3a0] ;  /* 0x00007400ff0677ac */ /* 0x000e220008000800 */
[----:B------:R-:W-:-:S07]  /*0290*/  IADD3 R4, PT, PT, -R8, RZ, RZ ;  /* 0x000000ff08047210 */ /* 0x000fce0007ffe1ff */
.L_x_29:
[----:B------:R-:W1:Y:S01]  /*02a0*/  LDC.64 R12, c[0x0][0x388] ;  /* 0x0000e200ff0c7b82 */ /* 0x000e620000000a00 */
[----:B0-----:R-:W-:Y:S02]  /*02b0*/  IMAD R11, R10, UR6, R7 ;  /* 0x000000060a0b7c24 */ /* 0x001fe4000f8e0207 */
[----:B------:R-:W-:-:S05]  /*02c0*/  IMAD R27, R2, R3, R10 ;  /* 0x00000003021b7224 */ /* 0x000fca00078e020a */
[----:B------:R-:W0:Y:S01]  /*02d0*/  LDC.64 R16, c[0x0][0x380] ;  /* 0x0000e000ff107b82 */ /* 0x000e220000000a00 */
[----:B------:R-:W-:Y:S01]  /*02e0*/  IADD3 R25, PT, PT, R27, 0x1, RZ ;  /* 0x000000011b197810 */ /* 0x000fe20007ffe0ff */
[C---:B-1----:R-:W-:Y:S01]  /*02f0*/  IMAD.WIDE.U32 R18, R11.reuse, 0x4, R12 ;  /* 0x000000040b127825 */ /* 0x042fe200078e000c */
[----:B------:R-:W-:-:S05]  /*0300*/  IADD3 R11, PT, PT, R11, UR6, RZ ;  /* 0x000000060b0b7c10 */ /* 0x000fca000fffe0ff */
[----:B------:R-:W2:Y:S01]  /*0310*/  LDG.E R18, desc[UR4][R18.64] ;  /* 0x0000000412127981 */ /* 0x000ea2000c1e1900 */
[----:B0-----:R-:W-:-:S05]  /*0320*/  IMAD.WIDE.U32 R14, R27, 0x4, R16 ;  /* 0x000000041b0e7825 */ /* 0x001fca00078e0010 */
[----:B------:R0:W2:Y:S01]  /*0330*/  LDG.E R20, desc[UR4][R14.64] ;  /* 0x000000040e147981 */ /* 0x0000a2000c1e1900 */
[----:B------:R-:W-:-:S04]  /*0340*/  IMAD.WIDE.U32 R24, R25, 0x4, R16 ;  /* 0x0000000419187825 */ /* 0x000fc800078e0010 */
[----:B------:R-:W-:Y:S02]  /*0350*/  IMAD.WIDE.U32 R22, R11, 0x4, R12 ;  /* 0x000000040b167825 */ /* 0x000fe400078e000c */
[----:B------:R1:W3:Y:S04]  /*0360*/  LDG.E R24, desc[UR4][R24.64] ;  /* 0x0000000418187981 */ /* 0x0002e8000c1e1900 */
[----:B------:R4:W3:Y:S01]  /*0370*/  LDG.E R9, desc[UR4][R22.64] ;  /* 0x0000000416097981 */ /* 0x0008e2000c1e1900 */
[C---:B------:R-:W-:Y:S02]  /*0380*/  IADD3 R21, PT, PT, R27.reuse, 0x2, RZ ;  /* 0x000000021b157810 */ /* 0x040fe40007ffe0ff */
[C---:B------:R-:W-:Y:S02]  /*0390*/  IADD3 R26, PT, PT, R27.reuse, 0x3, RZ ;  /* 0x000000031b1a7810 */ /* 0x040fe40007ffe0ff */
[----:B------:R-:W-:Y:S01]  /*03a0*/  IADD3 R28, PT, PT, R27, 0x4, RZ ;  /* 0x000000041b1c7810 */ /* 0x000fe20007ffe0ff */
[----:B0-----:R-:W-:Y:S01]  /*03b0*/  IMAD.WIDE.U32 R14, R21, 0x4, R16 ;  /* 0x00000004150e7825 */ /* 0x001fe200078e0010 */
[----:B------:R-:W-:-:S02]  /*03c0*/  IADD3 R11, PT, PT, R11, UR6, RZ ;  /* 0x000000060b0b7c10 */ /* 0x000fc4000fffe0ff */
[----:B-1----:R-:W-:Y:S01]  /*03d0*/  IADD3 R25, PT, PT, R27, 0x5, RZ ;  /* 0x000000051b197810 */ /* 0x002fe20007ffe0ff */
[----:B--2---:R-:W-:Y:S01]  /*03e0*/  FFMA R29, R20, R18, R29 ;  /* 0x00000012141d7223 */ /* 0x004fe2000000001d */
[--C-:B------:R-:W-:Y:S02]  /*03f0*/  IMAD.WIDE.U32 R18, R26, 0x4, R16.reuse ;  /* 0x000000041a127825 */ /* 0x100fe400078e0010 */
[----:B------:R0:W2:Y:S02]  /*0400*/  LDG.E R26, desc[UR4][R14.64] ;  /* 0x000000040e1a7981 */ /* 0x0000a4000c1e1900 */
[----:B------:R-:W-:Y:S01]  /*0410*/  IMAD.WIDE.U32 R20, R28, 0x4, R16 ;  /* 0x000000041c147825 */ /* 0x000fe200078e0010 */
[C---:B------:R-:W-:Y:S01]  /*0420*/  IADD3 R28, PT, PT, R11.reuse, UR6, RZ ;  /* 0x000000060b1c7c10 */ /* 0x040fe2000fffe0ff */
[----:B------:R1:W5:Y:S03]  /*0430*/  LDG.E R23, desc[UR4][R18.64] ;  /* 0x0000000412177981 */ /* 0x000366000c1e1900 */
[----:B----4-:R-:W-:Y:S01]  /*0440*/  IADD3 R22, PT, PT, R28, UR6, RZ ;  /* 0x000000061c167c10 */ /* 0x010fe2000fffe0ff */
[----:B---3--:R-:W-:Y:S01]  /*0450*/  FFMA R9, R24, R9, R29 ;  /* 0x0000000918097223 */ /* 0x008fe2000000001d */
[----:B------:R-:W3:Y:S01]  /*0460*/  LDG.E R21, desc[UR4][R20.64] ;  /* 0x0000000414157981 */ /* 0x000ee2000c1e1900 */
[----:B0-----:R-:W-:-:S04]  /*0470*/  IMAD.WIDE.U32 R14, R11, 0x4, R12 ;  /* 0x000000040b0e7825 */ /* 0x001fc800078e000c */
[----:B-1----:R-:W-:Y:S02]  /*0480*/  IMAD.WIDE.U32 R18, R25, 0x4, R16 ;  /* 0x0000000419127825 */ /* 0x002fe400078e0010 */
[----:B------:R0:W2:Y:S02]  /*0490*/  LDG.E R25, desc[UR4][R14.64] ;  /* 0x000000040e197981 */ /* 0x0000a4000c1e1900 */
[--C-:B------:R-:W-:Y:S02]  /*04a0*/  IMAD.WIDE.U32 R28, R28, 0x4, R12.reuse ;  /* 0x000000041c1c7825 */ /* 0x100fe400078e000c */
[----:B------:R1:W4:Y:S04]  /*04b0*/  LDG.E R11, desc[UR4][R18.64] ;  /* 0x00000004120b7981 */ /* 0x000328000c1e1900 */
[----:B------:R1:W5:Y:S01]  /*04c0*/  LDG.E R24, desc[UR4][R28.64] ;  /* 0x000000041c187981 */ /* 0x000362000c1e1900 */
[----:B0-----:R-:W-:Y:S01]  /*04d0*/  IMAD.WIDE.U32 R14, R22, 0x4, R12 ;  /* 0x00000004160e7825 */ /* 0x001fe200078e000c */
[----:B-1----:R-:W-:-:S02]  /*04e0*/  IADD3 R18, PT, PT, R27, 0x6, RZ ;  /* 0x000000061b127810 */ /* 0x002fc40007ffe0ff */
[----:B------:R-:W-:Y:S02]  /*04f0*/  IADD3 R19, PT, PT, R22, UR6, RZ ;  /* 0x0000000616137c10 */ /* 0x000fe4000fffe0ff */
[----:B------:R0:W3:Y:S01]  /*0500*/  LDG.E R22, desc[UR4][R14.64] ;  /* 0x000000040e167981 */ /* 0x0000e2000c1e1900 */
[----:B------:R-:W-:Y:S02]  /*0510*/  IADD3 R27, PT, PT, R27, 0x7, RZ ;  /* 0x000000071b1b7810 */ /* 0x000fe40007ffe0ff */
[C---:B------:R-:W-:Y:S01]  /*0520*/  IMAD.WIDE.U32 R28, R19.reuse, 0x4, R12 ;  /* 0x00000004131c7825 */ /* 0x040fe200078e000c */
[----:B------:R-:W-:-:S04]  /*0530*/  IADD3 R19, PT, PT, R19, UR6, RZ ;  /* 0x0000000613137c10 */ /* 0x000fc8000fffe0ff */
[----:B------:R-:W4:Y:S01]  /*0540*/  LDG.E R20, desc[UR4][R28.64] ;  /* 0x000000041c147981 */ /* 0x000f22000c1e1900 */
[----:B0-----:R-:W-:-:S04]  /*0550*/  IMAD.WIDE.U32 R14, R18, 0x4, R16 ;  /* 0x00000004120e7825 */ /* 0x001fc800078e0010 */
[----:B------:R-:W-:Y:S02]  /*0560*/  IMAD.WIDE.U32 R16, R27, 0x4, R16 ;  /* 0x000000041b107825 */ /* 0x000fe400078e0010 */
[----:B------:R0:W4:Y:S04]  /*0570*/  LDG.E R27, desc[UR4][R14.64] ;  /* 0x000000040e1b7981 */ /* 0x000128000c1e1900 */
[----:B------:R-:W4:Y:S01]  /*0580*/  LDG.E R17, desc[UR4][R16.64] ;  /* 0x0000000410117981 */ /* 0x000f22000c1e1900 */
[C---:B0-----:R-:W-:Y:S01]  /*0590*/  IADD3 R15, PT, PT, R19.reuse, UR6, RZ ;  /* 0x00000006130f7c10 */ /* 0x041fe2000fffe0ff */
[----:B------:R-:W-:-:S04]  /*05a0*/  IMAD.WIDE.U32 R18, R19, 0x4, R12 ;  /* 0x0000000413127825 */ /* 0x000fc800078e000c */
[----:B------:R-:W-:Y:S02]  /*05b0*/  IMAD.WIDE.U32 R12, R15, 0x4, R12 ;  /* 0x000000040f0c7825 */ /* 0x000fe400078e000c */
[----:B------:R-:W4:Y:S04]  /*05c0*/  LDG.E R18, desc[UR4][R18.64] ;  /* 0x0000000412127981 */ /* 0x000f28000c1e1900 */
[----:B------:R-:W4:Y:S01]  /*05d0*/  LDG.E R12, desc[UR4][R12.64] ;  /* 0x000000040c0c7981 */ /* 0x000f22000c1e1900 */
[----:B------:R-:W-:-:S04]  /*05e0*/  IADD3 R4, PT, PT, R4, 0x8, RZ ;  /* 0x0000000804047810 */ /* 0x000fc80007ffe0ff */
[----:B------:R-:W-:Y:S02]  /*05f0*/  ISETP.NE.AND P0, PT, R4, RZ, PT ;  /* 0x000000ff0400720c */ /* 0x000fe40003f05270 */
[----:B------:R-:W-:Y:S01]  /*0600*/  IADD3 R10, PT, PT, R10, 0x8, RZ ;  /* 0x000000080a0a7810 */ /* 0x000fe20007ffe0ff */
[----:B--2---:R-:W-:-:S04]  /*0610*/  FFMA R26, R26, R25, R9 ;  /* 0x000000191a1a7223 */ /* 0x004fc80000000009 */
[----:B-----5:R-:W-:-:S04]  /*0620*/  FFMA R24, R23, R24, R26 ;  /* 0x0000001817187223 */ /* 0x020fc8000000001a */
[----:B---3--:R-:W-:-:S04]  /*0630*/  FFMA R22, R21, R22, R24 ;  /* 0x0000001615167223 */ /* 0x008fc80000000018 */
[----:B----4-:R-:W-:-:S04]  /*0640*/  FFMA R20, R11, R20, R22 ;  /* 0x000000140b147223 */ /* 0x010fc80000000016 */
[----:B------:R-:W-:-:S04]  /*0650*/  FFMA R20, R27, R18, R20 ;  /* 0x000000121b147223 */ /* 0x000fc80000000014 */
[----:B------:R-:W-:Y:S01]  /*0660*/  FFMA R29, R17, R12, R20 ;  /* 0x0000000c111d7223 */ /* 0x000fe20000000014 */
[----:B------:R-:W-:Y:S06]  /*0670*/  @P0 BRA `(.L_x_29) ;  /* 0xfffffffc00080947 */ /* 0x000fec000383ffff */
.L_x_28:
[----:B------:R-:W-:Y:S05]  /*0680*/  @!P1 BRA `(.L_x_27) ;  /* 0x0000000400109947 */ /* 0x000fea0003800000 */
[----:B------:R-:W-:Y:S02]  /*0690*/  ISETP.GE.U32.AND P0, PT, R6, 0x4, PT ;  /* 0x000000040600780c */ /* 0x000fe40003f06070 */
[----:B------:R-:W-:-:S04]  /*06a0*/  LOP3.LUT R9, R3, 0x3, RZ, 0xc0, !PT ;  /* 0x0000000303097812 */ /* 0x000fc800078ec0ff */
[----:B------:R-:W-:-:S07]  /*06b0*/  ISETP.NE.AND P1, PT, R9, RZ, PT ;  /* 0x000000ff0900720c */ /* 0x000fce0003f25270 */
[----:B------:R-:W-:Y:S06]  /*06c0*/  @!P0 BRA `(.L_x_30) ;  /* 0x0000000000808947 */ /* 0x000fec0003800000 */
[----:B------:R-:W0:Y:S01]  /*06d0*/  LDC.64 R10, c[0x0][0x388] ;  /* 0x0000e200ff0a7b82 */ /* 0x000e220000000a00 */
[----:B------:R-:W1:Y:S01]  /*06e0*/  LDCU UR6, c[0x0][0x3a0] ;  /* 0x00007400ff0677ac */ /* 0x000e620008000800 */
[----:B------:R-:W-:-:S05]  /*06f0*/  IMAD R13, R2, R3, R8 ;  /* 0x00000003020d7224 */ /* 0x000fca00078e0208 */
[C---:B------:R-:W-:Y:S01]  /*0700*/  IADD3 R23, PT, PT, R13.reuse, 0x1, RZ ;  /* 0x000000010d177810 */ /* 0x040fe20007ffe0ff */
[----:B------:R-:W2:Y:S01]  /*0710*/  LDC.64 R14, c[0x0][0x380] ;  /* 0x0000e000ff0e7b82 */ /* 0x000ea20000000a00 */
[----:B------:R-:W-:Y:S01]  /*0720*/  IADD3 R27, PT, PT, R13, 0x2, RZ ;  /* 0x000000020d1b7810 */ /* 0x000fe20007ffe0ff */
[----:B-1----:R-:W-:-:S04]  /*0730*/  IMAD R17, R8, UR6, R7 ;  /* 0x0000000608117c24 */ /* 0x002fc8000f8e0207 */
[C---:B0-----:R-:W-:Y:S01]  /*0740*/  IMAD.WIDE.U32 R18, R17.reuse, 0x4, R10 ;  /* 0x0000000411127825 */ /* 0x041fe200078e000a */
[----:B------:R-:W-:-:S04]  /*0750*/  IADD3 R17, PT, PT, R17, UR6, RZ ;  /* 0x0000000611117c10 */ /* 0x000fc8000fffe0ff */
[----:B------:R-:W-:Y:S01]  /*0760*/  IADD3 R12, PT, PT, R17, UR6, RZ ;  /* 0x00000006110c7c10 */ /* 0x000fe2000fffe0ff */
[--C-:B--2---:R-:W-:Y:S01]  /*0770*/  IMAD.WIDE.U32 R24, R13, 0x4, R14.reuse ;  /* 0x000000040d187825 */ /* 0x104fe200078e000e */
[----:B------:R-:W2:Y:S03]  /*0780*/  LDG.E R18, desc[UR4][R18.64] ;  /* 0x0000000412127981 */ /* 0x000ea6000c1e1900 */
[----:B------:R-:W-:Y:S01]  /*0790*/  IMAD.WIDE.U32 R22, R23, 0x4, R14 ;  /* 0x0000000417167825 */ /* 0x000fe200078e000e */
[----:B------:R-:W2:Y:S03]  /*07a0*/  LDG.E R4, desc[UR4][R24.64] ;  /* 0x0000000418047981 */ /* 0x000ea6000c1e1900 */
[----:B------:R-:W-:Y:S01]  /*07b0*/  IMAD.WIDE.U32 R20, R17, 0x4, R10 ;  /* 0x0000000411147825 */ /* 0x000fe200078e000a */
[----:B------:R-:W-:Y:S01]  /*07c0*/  IADD3 R6, PT, PT, R13, 0x3, RZ ;  /* 0x000000030d067810 */ /* 0x000fe20007ffe0ff */
[----:B------:R-:W3:Y:S02]  /*07d0*/  LDG.E R22, desc[UR4][R22.64] ;  /* 0x0000000416167981 */ /* 0x000ee4000c1e1900 */
[----:B------:R-:W-:Y:S01]  /*07e0*/  IMAD.WIDE.U32 R16, R27, 0x4, R14 ;  /* 0x000000041b107825 */ /* 0x000fe200078e000e */
[C---:B------:R-:W-:Y:S01]  /*07f0*/  IADD3 R27, PT, PT, R12.reuse, UR6, RZ ;  /* 0x000000060c1b7c10 */ /* 0x040fe2000fffe0ff */
[----:B------:R-:W3:Y:S02]  /*0800*/  LDG.E R21, desc[UR4][R20.64] ;  /* 0x0000000414157981 */ /* 0x000ee4000c1e1900 */
[----:B------:R-:W-:-:S02]  /*0810*/  IMAD.WIDE.U32 R12, R12, 0x4, R10 ;  /* 0x000000040c0c7825 */ /* 0x000fc400078e000a */
[----:B------:R-:W4:Y:S02]  /*0820*/  LDG.E R17, desc[UR4][R16.64] ;  /* 0x0000000410117981 */ /* 0x000f24000c1e1900 */
[----:B------:R-:W-:Y:S02]  /*0830*/  IMAD.WIDE.U32 R14, R6, 0x4, R14 ;  /* 0x00000004060e7825 */ /* 0x000fe400078e000e */
[----:B------:R-:W4:Y:S02]  /*0840*/  LDG.E R12, desc[UR4][R12.64] ;  /* 0x000000040c0c7981 */ /* 0x000f24000c1e1900 */
[----:B------:R-:W-:Y:S02]  /*0850*/  IMAD.WIDE.U32 R10, R27, 0x4, R10 ;  /* 0x000000041b0a7825 */ /* 0x000fe400078e000a */
[----:B------:R-:W5:Y:S04]  /*0860*/  LDG.E R15, desc[UR4][R14.64] ;  /* 0x000000040e0f7981 */ /* 0x000f68000c1e1900 */
[----:B------:R-:W5:Y:S01]  /*0870*/  LDG.E R10, desc[UR4][R10.64] ;  /* 0x000000040a0a7981 */ /* 0x000f62000c1e1900 */
[----:B------:R-:W-:Y:S01]  /*0880*/  IADD3 R8, PT, PT, R8, 0x4, RZ ;  /* 0x0000000408087810 */ /* 0x000fe20007ffe0ff */
[----:B--2---:R-:W-:-:S04]  /*0890*/  FFMA R29, R4, R18, R29 ;  /* 0x00000012041d7223 */ /* 0x004fc8000000001d */
[----:B---3--:R-:W-:-:S04]  /*08a0*/  FFMA R22, R22, R21, R29 ;  /* 0x0000001516167223 */ /* 0x008fc8000000001d */
[----:B----4-:R-:W-:-:S04]  /*08b0*/  FFMA R22, R17, R12, R22 ;  /* 0x0000000c11167223 */ /* 0x010fc80000000016 */
[----:B-----5:R-:W-:-:S07]  /*08c0*/  FFMA R29, R15, R10, R22 ;  /* 0x0000000a0f1d7223 */ /* 0x020fce0000000016 */
.L_x_30:
[----:B------:R-:W-:Y:S05]  /*08d0*/  @!P1 BRA `(.L_x_27) ;  /* 0x00000000007c9947 */ /* 0x000fea0003800000 */
[----:B------:R-:W-:Y:S01]  /*08e0*/  ISETP.NE.AND P0, PT, R9, 0x1, PT ;  /* 0x000000010900780c */ /* 0x000fe20003f05270 */
[----:B------:R-:W0:Y:S01]  /*08f0*/  LDC.64 R18, c[0x0][0x388] ;  /* 0x0000e200ff127b82 */ /* 0x000e220000000a00 */
[----:B------:R-:W-:-:S04]  /*0900*/  LOP3.LUT R6, R3, 0x1, RZ, 0xc0, !PT ;  /* 0x0000000103067812 */ /* 0x000fc800078ec0ff */
[----:B------:R-:W-:-:S03]  /*0910*/  ISETP.NE.U32.AND P1, PT, R6, 0x1, PT ;  /* 0x000000010600780c */ /* 0x000fc60003f25070 */
[----:B------:R-:W1:Y:S04]  /*0920*/  LDC.64 R16, c[0x0][0x380] ;  /* 0x0000e000ff107b82 */ /* 0x000e680000000a00 */
[----:B------:R-:W-:-:S04]  /*0930*/  @P0 IMAD R15, R2, R3, R8 ;  /* 0x00000003020f0224 */ /* 0x000fc800078e0208 */
[----:B------:R-:W2:Y:S08]  /*0940*/  @P0 LDC R4, c[0x0][0x3a0] ;  /* 0x0000e800ff040b82 */ /* 0x000eb00000000800 */
[----:B------:R-:W3:Y:S08]  /*0950*/  @!P1 LDC R6, c[0x0][0x3a0] ;  /* 0x0000e800ff069b82 */ /* 0x000ef00000000800 */
[----:B------:R-:W4:Y:S08]  /*0960*/  LDC.64 R12, c[0x0][0x380] ;  /* 0x0000e000ff0c7b82 */ /* 0x000f300000000a00 */
[----:B------:R-:W5:Y:S01]  /*0970*/  LDC.64 R10, c[0x0][0x388] ;  /* 0x0000e200ff0a7b82 */ /* 0x000f620000000a00 */
[C---:B--2---:R-:W-:Y:S01]  /*0980*/  @P0 IMAD R9, R8.reuse, R4, R7 ;  /* 0x0000000408090224 */ /* 0x044fe200078e0207 */
[----:B------:R-:W-:-:S03]  /*0990*/  @P0 IADD3 R8, PT, PT, R8, 0x2, RZ ;  /* 0x0000000208080810 */ /* 0x000fc60007ffe0ff */
[C---:B0-----:R-:W-:Y:S01]  /*09a0*/  @P0 IMAD.WIDE.U32 R20, R9.reuse, 0x4, R18 ;  /* 0x0000000409140825 */ /* 0x041fe200078e0012 */
[----:B------:R-:W-:Y:S02]  /*09b0*/  @P0 IADD3 R23, PT, PT, R9, R4, RZ ;  /* 0x0000000409170210 */ /* 0x000fe40007ffe0ff */
[C---:B------:R-:W-:Y:S01]  /*09c0*/  @P0 IADD3 R9, PT, PT, R15.reuse, 0x1, RZ ;  /* 0x000000010f090810 */ /* 0x040fe20007ffe0ff */
[----:B-1----:R-:W-:Y:S01]  /*09d0*/  @P0 IMAD.WIDE.U32 R14, R15, 0x4, R16 ;  /* 0x000000040f0e0825 */ /* 0x002fe200078e0010 */
[----:B------:R-:W2:Y:S03]  /*09e0*/  @P0 LDG.E R4, desc[UR4][R20.64] ;  /* 0x0000000414040981 */ /* 0x000ea6000c1e1900 */
[----:B------:R-:W-:Y:S02]  /*09f0*/  @P0 IMAD.WIDE.U32 R18, R23, 0x4, R18 ;  /* 0x0000000417120825 */ /* 0x000fe400078e0012 */
[----:B------:R-:W2:Y:S02]  /*0a00*/  @P0 LDG.E R14, desc[UR4][R14.64] ;  /* 0x000000040e0e0981 */ /* 0x000ea4000c1e1900 */
[----:B------:R-:W-:-:S02]  /*0a10*/  @P0 IMAD.WIDE.U32 R16, R9, 0x4, R16 ;  /* 0x0000000409100825 */ /* 0x000fc400078e0010 */
[----:B------:R-:W2:Y:S02]  /*0a20*/  @P0 LDG.E R18, desc[UR4][R18.64] ;  /* 0x0000000412120981 */ /* 0x000ea4000c1e1900 */
[----:B------:R-:W-:Y:S02]  /*0a30*/  @!P1 IMAD R3, R2, R3, R8 ;  /* 0x0000000302039224 */ /* 0x000fe400078e0208 */
[----:B---3--:R-:W-:Y:S01]  /*0a40*/  @!P1 IMAD R7, R8, R6, R7 ;  /* 0x0000000608079224 */ /* 0x008fe200078e0207 */
[----:B------:R-:W3:Y:S01]  /*0a50*/  @P0 LDG.E R17, desc[UR4][R16.64] ;  /* 0x0000000410110981 */ /* 0x000ee2000c1e1900 */
[----:B----4-:R-:W-:-:S04]  /*0a60*/  @!P1 IMAD.WIDE.U32 R12, R3, 0x4, R12 ;  /* 0x00000004030c9825 */ /* 0x010fc800078e000c */
[----:B-----5:R-:W-:Y:S02]  /*0a70*/  @!P1 IMAD.WIDE.U32 R10, R7, 0x4, R10 ;  /* 0x00000004070a9825 */ /* 0x020fe400078e000a */
[----:B------:R-:W4:Y:S04]  /*0a80*/  @!P1 LDG.E R12, desc[UR4][R12.64] ;  /* 0x000000040c0c9981 */ /* 0x000f28000c1e1900 */
[----:B------:R-:W4:Y:S01]  /*0a90*/  @!P1 LDG.E R10, desc[UR4][R10.64] ;  /* 0x000000040a0a9981 */ /* 0x000f22000c1e1900 */
[----:B--2---:R-:W-:-:S04]  /*0aa0*/  @P0 FFMA R4, R14, R4, R29 ;  /* 0x000000040e040223 */ /* 0x004fc8000000001d */
[----:B---3--:R-:W-:-:S04]  /*0ab0*/  @P0 FFMA R29, R17, R18, R4 ;  /* 0x00000012111d0223 */ /* 0x008fc80000000004 */
[----:B----4-:R-:W-:-:S07]  /*0ac0*/  @!P1 FFMA R29, R12, R10, R29 ;  /* 0x0000000a0c1d9223 */ /* 0x010fce000000001d */
.L_x_27:
[----:B------:R-:W0:Y:S01]  /*0ad0*/  LDCU UR6, c[0x0][0x3a0] ;  /* 0x00007400ff0677ac */ /* 0x000e220008000800 */
[----:B------:R-:W1:Y:S01]  /*0ae0*/  LDC.64 R6, c[0x0][0x390] ;  /* 0x0000e400ff067b82 */ /* 0x000e620000000a00 */
[----:B0-----:R-:W-:-:S05]  /*0af0*/  IMAD R0, R2, UR6, R0 ;  /* 0x0000000602007c24 */ /* 0x001fca000f8e0200 */
[----:B------:R-:W-:-:S05]  /*0b00*/  IADD3 R3, PT, PT, R5, R0, RZ ;  /* 0x0000000005037210 */ /* 0x000fca0007ffe0ff */
[----:B-1----:R-:W-:-:S05]  /*0b10*/  IMAD.WIDE R2, R3, 0x4, R6 ;  /* 0x0000000403027825 */ /* 0x002fca00078e0206 */
[----:B------:R-:W-:Y:S01]  /*0b20*/  STG.E desc[UR4][R2.64], R29 ;  /* 0x0000001d02007986 */ /* 0x000fe2000c101904 */
[----:B------:R-:W-:Y:S05]  /*0b30*/  EXIT ;  /* 0x000000000000794d */ /* 0x000fea0003800000 */
.L_x_31:
        /* <DEDUP_REMOVED lines=12> */
.L_x_35:


//--------------------- .nv.shared._Z22kComputeMatMultiply_v4PKfS0_Pfiii --------------------------
	.section	.nv.shared._Z22kComputeMatMultiply_v4PKfS0_Pfiii,"aw",@nobits
	.sectionflags	@""
	.align	16
.nv.shared._Z22kComputeMatMultiply_v4PKfS0_Pfiii:
	.zero		3072


//--------------------- .nv.shared.reserved.0     --------------------------
	.section	.nv.shared.reserved.0,"aw",@nobits
	.weak		__nv_reservedSMEM_offset_0_alias
	.size		__nv_reservedSMEM_offset_0_alias, 0, 64
	.other		__nv_reservedSMEM_offset_0_alias,@"STO_CUDA_RESERVED_SHARED STV_DEFAULT"
__nv_reservedSMEM_offset_0_alias:
	.zero		0
	.zero		64


//--------------------- .nv.shared._Z22kComputeMatMultiply_v3PKfS0_Pfii --------------------------
	.section	.nv.shared._Z22kComputeMatMultiply_v3PKfS0_Pfii,"aw",@nobits
	.sectionflags	@""
	.align	16
	.zero		1024


//--------------------- .nv.shared._Z22kComputeMatMultiply_v2PKfS0_Pfii --------------------------
	.section	.nv.shared._Z22kComputeMatMultiply_v2PKfS0_Pfii,"aw",@nobits
	.sectionflags	@""
	.align	16
	.zero		1024


//--------------------- .nv.shared._Z22kComputeMatMultiply_v1PKfS0_Pfiii --------------------------
	.section	.nv.shared._Z22kComputeMatMultiply_v1PKfS0_Pfiii,"aw",@nobits
	.sectionflags	@""
	.align	16
	.zero		1024


//--------------------- .nv.constant0._Z22kComputeMatMultiply_v4PKfS0_Pfiii --------------------------
	.section	.nv.constant0._Z22kComputeMatMultiply_v4PKfS0_Pfiii,"a",@progbits
	.sectionflags	@""
	.align	4
.nv.constant0._Z22kComputeMatMultiply_v4PKfS0_Pfiii:
	.zero		932


//--------------------- .nv.constant0._Z22kComputeMatMultiply_v3PKfS0_Pfii --------------------------
	.section	.nv.constant0._Z22kComputeMatMultiply_v3PKfS0_Pfii,"a",@progbits
	.sectionflags	@""
	.align	4
.nv.constant0._Z22kComputeMatMultiply_v3PKfS0_Pfii:
	.zero		928


//--------------------- .nv.constant0._Z22kComputeMatMultiply_v2PKfS0_Pfii --------------------------
	.section	.nv.constant0._Z22kComputeMatMultiply_v2PKfS0_Pfii,"a",@progbits
	.sectionflags	@""
	.align	4
.nv.constant0._Z22kComputeMatMultiply_v2PKfS0_Pfii:
	.zero		928


//--------------------- .nv.constant0._Z22kComputeMatMultiply_v1PKfS0_Pfiii --------------------------
	.section	.nv.constant0._Z22kComputeMatMultiply_v1PKfS0_Pfiii,"a",@progbits
	.sectionflags	@""
	.align	4
.nv.constant0._Z22kComputeMatMultiply_v1PKfS0_Pfiii:
	.zero		932


//--------------------- SYMBOLS --------------------------

	.type		.nv.reservedSmem.offset0,@object
	.size		.nv.reservedSmem.offset0,0x4
	.type		.nv.reservedSmem.cap,@object
	.size		.nv.reservedSmem.cap,0x4
